	.target	sm_90a

	.elftype	@"ET_EXEC"


//--------------------- .note.nv.tkinfo           --------------------------
	.section	.note.nv.tkinfo,"",@"SHT_NOTE"
	.sectionflags	@"SHF_NOTE_NV_TKINFO"
	.tkinfo
        /*0018*/ 	.word	0x00000002
        /*0030*/ 	.string	""
        /*0030*/ 	.string	"ptxas"
        /*0030*/ 	.string	"Cuda compilation tools, release 13.0, V13.0.88"
        /*0030*/ 	.string	"Build cuda_13.0.r13.0/compiler.36424714_0"
        /*0030*/ 	.string	"-arch sm_90a -m 64 "



//--------------------- .note.nv.cuinfo           --------------------------
	.section	.note.nv.cuinfo,"",@"SHT_NOTE"
	.sectionflags	@"SHF_NOTE_NV_CUINFO"
        /*0018*/ 	.short	0x0002
        /*001a*/ 	.short	0x005a
        /*001c*/ 	.short	0x0082
	.zero		2


//--------------------- .nv.info                  --------------------------
	.section	.nv.info,"",@"SHT_CUDA_INFO"
	.align	4


	//----- nvinfo : EIATTR_REGCOUNT
	.align		4
        /*0000*/ 	.byte	0x04, 0x2f
        /*0002*/ 	.short	(.L_12 - .L_11)
	.align		4
.L_11:
        /*0004*/ 	.word	index@(_ZN7cutlass13device_kernelINS_4gemm6kernel13GemmUniversalIN4cute5tupleIJiiiiEEENS1_10collective13CollectiveMmaINS1_37MainloopSm90TmaGmmaWarpSpecializedFP8ILi5ENS5_IJNS4_1CILi1EEESB_SB_EEENS1_32KernelTmaWarpSpecializedPingpongEEENS5_IJNSA_ILi64EEENSA_ILi256EEESF_EEENS_12float_e4m3_tENS5_IJlSB_lEEESI_SJ_NS4_8TiledMMAINS4_8MMA_AtomIJNS4_4SM904GMMA31MMA_64x256x32_F32E4M3E4M3_SS_TNILNSN_7ScaleInE1ELSP_1EEEEEENS4_6LayoutISC_NS5_IJNSA_ILi0EEEST_ST_EEEEENS5_IJNS4_10UnderscoreESW_SW_EEEEENS4_13SM90_TMA_LOADENS4_14ComposedLayoutINS4_7SwizzleILi2ELi4ELi3EEENS4_18smem_ptr_flag_bitsILi8EEENSS_INS5_IJNSA_ILi8EEESF_EEENS5_IJSF_SB_EEEEEEEvNS4_8identityESZ_S19_vS1A_EENS_8epilogue10collective6detail29Sm90TmaWarpSpecializedAdapterINS1D_15DefaultEpilogueISI_SJ_SJ_NS1C_6thread17LinearCombinationISI_Li1EffLNS1H_9ScaleType4KindE0ELNS_15FloatRoundStyleE2ESI_EENS1_15EpilogueDefaultEEEEEvvEEEEvNT_6ParamsE)
        /*0008*/ 	.word	0x000000a8


	//----- nvinfo : EIATTR_FRAME_SIZE
	.align		4
.L_12:
        /*000c*/ 	.byte	0x04, 0x11
        /*000e*/ 	.short	(.L_14 - .L_13)
	.align		4
.L_13:
        /*0010*/ 	.word	index@(_ZN7cutlass13device_kernelINS_4gemm6kernel13GemmUniversalIN4cute5tupleIJiiiiEEENS1_10collective13CollectiveMmaINS1_37MainloopSm90TmaGmmaWarpSpecializedFP8ILi5ENS5_IJNS4_1CILi1EEESB_SB_EEENS1_32KernelTmaWarpSpecializedPingpongEEENS5_IJNSA_ILi64EEENSA_ILi256EEESF_EEENS_12float_e4m3_tENS5_IJlSB_lEEESI_SJ_NS4_8TiledMMAINS4_8MMA_AtomIJNS4_4SM904GMMA31MMA_64x256x32_F32E4M3E4M3_SS_TNILNSN_7ScaleInE1ELSP_1EEEEEENS4_6LayoutISC_NS5_IJNSA_ILi0EEEST_ST_EEEEENS5_IJNS4_10UnderscoreESW_SW_EEEEENS4_13SM90_TMA_LOADENS4_14ComposedLayoutINS4_7SwizzleILi2ELi4ELi3EEENS4_18smem_ptr_flag_bitsILi8EEENSS_INS5_IJNSA_ILi8EEESF_EEENS5_IJSF_SB_EEEEEEEvNS4_8identityESZ_S19_vS1A_EENS_8epilogue10collective6detail29Sm90TmaWarpSpecializedAdapterINS1D_15DefaultEpilogueISI_SJ_SJ_NS1C_6thread17LinearCombinationISI_Li1EffLNS1H_9ScaleType4KindE0ELNS_15FloatRoundStyleE2ESI_EENS1_15EpilogueDefaultEEEEEvvEEEEvNT_6ParamsE)
        /*0014*/ 	.word	0x00000110


	//----- nvinfo : EIATTR_MIN_STACK_SIZE
	.align		4
.L_14:
        /*0018*/ 	.byte	0x04, 0x12
        /*001a*/ 	.short	(.L_16 - .L_15)
	.align		4
.L_15:
        /*001c*/ 	.word	index@(_ZN7cutlass13device_kernelINS_4gemm6kernel13GemmUniversalIN4cute5tupleIJiiiiEEENS1_10collective13CollectiveMmaINS1_37MainloopSm90TmaGmmaWarpSpecializedFP8ILi5ENS5_IJNS4_1CILi1EEESB_SB_EEENS1_32KernelTmaWarpSpecializedPingpongEEENS5_IJNSA_ILi64EEENSA_ILi256EEESF_EEENS_12float_e4m3_tENS5_IJlSB_lEEESI_SJ_NS4_8TiledMMAINS4_8MMA_AtomIJNS4_4SM904GMMA31MMA_64x256x32_F32E4M3E4M3_SS_TNILNSN_7ScaleInE1ELSP_1EEEEEENS4_6LayoutISC_NS5_IJNSA_ILi0EEEST_ST_EEEEENS5_IJNS4_10UnderscoreESW_SW_EEEEENS4_13SM90_TMA_LOADENS4_14ComposedLayoutINS4_7SwizzleILi2ELi4ELi3EEENS4_18smem_ptr_flag_bitsILi8EEENSS_INS5_IJNSA_ILi8EEESF_EEENS5_IJSF_SB_EEEEEEEvNS4_8identityESZ_S19_vS1A_EENS_8epilogue10collective6detail29Sm90TmaWarpSpecializedAdapterINS1D_15DefaultEpilogueISI_SJ_SJ_NS1C_6thread17LinearCombinationISI_Li1EffLNS1H_9ScaleType4KindE0ELNS_15FloatRoundStyleE2ESI_EENS1_15EpilogueDefaultEEEEEvvEEEEvNT_6ParamsE)
        /*0020*/ 	.word	0x00000110
.L_16:


//--------------------- .nv.compat                --------------------------
	.section	.nv.compat,"",@"SHT_CUDA_COMPAT_INFO"
	.align	4
        /*0000*/ 	.byte	0x02, 0x09, 0x01, 0x00, 0x02, 0x02, 0x04, 0x00, 0x02, 0x05, 0x05, 0x00, 0x03, 0x07, 0x01, 0x01
        /*0010*/ 	.byte	0x02, 0x03, 0x01, 0x00, 0x02, 0x06, 0x01, 0x00, 0x04, 0x0b, 0x08, 0x00, 0x00, 0x00, 0x00, 0x00
        /*0020*/ 	.byte	0x00, 0x00, 0x00, 0x00


//--------------------- .nv.info._ZN7cutlass13device_kernelINS_4gemm6kernel13GemmUniversalIN4cute5tupleIJiiiiEEENS1_10collective13CollectiveMmaINS1_37MainloopSm90TmaGmmaWarpSpecializedFP8ILi5ENS5_IJNS4_1CILi1EEESB_SB_EEENS1_32KernelTmaWarpSpecializedPingpongEEENS5_IJNSA_ILi64EEENSA_ILi256EEESF_EEENS_12float_e4m3_tENS5_IJlSB_lEEESI_SJ_NS4_8TiledMMAINS4_8MMA_AtomIJNS4_4SM904GMMA31MMA_64x256x32_F32E4M3E4M3_SS_TNILNSN_7ScaleInE1ELSP_1EEEEEENS4_6LayoutISC_NS5_IJNSA_ILi0EEEST_ST_EEEEENS5_IJNS4_10UnderscoreESW_SW_EEEEENS4_13SM90_TMA_LOADENS4_14ComposedLayoutINS4_7SwizzleILi2ELi4ELi3EEENS4_18smem_ptr_flag_bitsILi8EEENSS_INS5_IJNSA_ILi8EEESF_EEENS5_IJSF_SB_EEEEEEEvNS4_8identityESZ_S19_vS1A_EENS_8epilogue10collective6detail29Sm90TmaWarpSpecializedAdapterINS1D_15DefaultEpilogueISI_SJ_SJ_NS1C_6thread17LinearCombinationISI_Li1EffLNS1H_9ScaleType4KindE0ELNS_15FloatRoundStyleE2ESI_EENS1_15EpilogueDefaultEEEEEvvEEEEvNT_6ParamsE --------------------------
	.section	.nv.info._ZN7cutlass13device_kernelINS_4gemm6kernel13GemmUniversalIN4cute5tupleIJiiiiEEENS1_10collective13CollectiveMmaINS1_37MainloopSm90TmaGmmaWarpSpecializedFP8ILi5ENS5_IJNS4_1CILi1EEESB_SB_EEENS1_32KernelTmaWarpSpecializedPingpongEEENS5_IJNSA_ILi64EEENSA_ILi256EEESF_EEENS_12float_e4m3_tENS5_IJlSB_lEEESI_SJ_NS4_8TiledMMAINS4_8MMA_AtomIJNS4_4SM904GMMA31MMA_64x256x32_F32E4M3E4M3_SS_TNILNSN_7ScaleInE1ELSP_1EEEEEENS4_6LayoutISC_NS5_IJNSA_ILi0EEEST_ST_EEEEENS5_IJNS4_10UnderscoreESW_SW_EEEEENS4_13SM90_TMA_LOADENS4_14ComposedLayoutINS4_7SwizzleILi2ELi4ELi3EEENS4_18smem_ptr_flag_bitsILi8EEENSS_INS5_IJNSA_ILi8EEESF_EEENS5_IJSF_SB_EEEEEEEvNS4_8identityESZ_S19_vS1A_EENS_8epilogue10collective6detail29Sm90TmaWarpSpecializedAdapterINS1D_15DefaultEpilogueISI_SJ_SJ_NS1C_6thread17LinearCombinationISI_Li1EffLNS1H_9ScaleType4KindE0ELNS_15FloatRoundStyleE2ESI_EENS1_15EpilogueDefaultEEEEEvvEEEEvNT_6ParamsE,"",@"SHT_CUDA_INFO"
	.sectionflags	@""
	.align	4


	//----- nvinfo : EIATTR_CUDA_API_VERSION
	.align		4
        /*0000*/ 	.byte	0x04, 0x37
        /*0002*/ 	.short	(.L_18 - .L_17)
.L_17:
        /*0004*/ 	.word	0x00000082


	//----- nvinfo : EIATTR_KPARAM_INFO
	.align		4
.L_18:
        /*0008*/ 	.byte	0x04, 0x17
        /*000a*/ 	.short	(.L_20 - .L_19)
.L_19:
        /*000c*/ 	.word	0x00000000
        /*0010*/ 	.short	0x0000
        /*0012*/ 	.short	0x0070
        /*0014*/ 	.byte	0x00, 0xf0, 0x01, 0x10


	//----- nvinfo : EIATTR_SPARSE_MMA_MASK
	.align		4
.L_20:
        /*0018*/ 	.byte	0x03, 0x50
        /*001a*/ 	.short	0x0000


	//----- nvinfo : EIATTR_MAXREG_COUNT
	.align		4
        /*001c*/ 	.byte	0x03, 0x1b
        /*001e*/ 	.short	0x00a8


	//----- nvinfo : EIATTR_NUM_BARRIERS
	.align		4
        /*0020*/ 	.byte	0x02, 0x4c
        /*0022*/ 	.byte	0x01
	.zero		1


	//----- nvinfo : EIATTR_ANNOTATIONS
	.align		4
        /*0024*/ 	.byte	0x04, 0x55
        /*0026*/ 	.short	(.L_22 - .L_21)


	//   ....[0]....
.L_21:
        /*0028*/ 	.word	0x00000001
        /*002c*/ 	.byte	0x70, 0x0b, 0x00, 0x00, 0x01, 0x00, 0x00, 0x00, 0xa0, 0x0b, 0x00, 0x00, 0x01, 0x00, 0x00, 0x00
        /* <DEDUP_REMOVED lines=205> */
        /*0d0c*/ 	.byte	0xd0, 0xff, 0x00, 0x00


	//----- nvinfo : EIATTR_MERCURY_ISA_VERSION
	.align		4
.L_22:
        /*0d10*/ 	.byte	0x03, 0x5f
        /*0d12*/ 	.short	0x0101


	//----- nvinfo : EIATTR_INT_WARP_WIDE_INSTR_OFFSETS
	.align		4
        /*0d14*/ 	.byte	0x04, 0x31
        /*0d16*/ 	.short	(.L_24 - .L_23)


	//   ....[0]....
.L_23:
        /*0d18*/ 	.word	0x000004d0


	//   ....[1]....
        /*0d1c*/ 	.word	0x000004e0


	//   ....[2]....
        /*0d20*/ 	.word	0x00000550


	//   ....[3]....
        /*0d24*/ 	.word	0x00000560


	//   ....[4]....
        /*0d28*/ 	.word	0x00000570


	//   ....[5]....
        /*0d2c*/ 	.word	0x00000590


	//   ....[6]....
        /*0d30*/ 	.word	0x000005f0


	//   ....[7]....
        /*0d34*/ 	.word	0x00000610


	//----- nvinfo : EIATTR_COOP_GROUP_MASK_REGIDS
	.align		4
.L_24:
        /*0d38*/ 	.byte	0x04, 0x29
        /*0d3a*/ 	.short	(.L_26 - .L_25)


	//   ....[0]....
.L_25:
        /*0d3c*/ 	.word	0xffffffff


	//   ....[1]....
        /*0d40*/ 	.word	0xffffffff


	//   ....[2]....
        /*0d44*/ 	.word	0xffffffff


	//   ....[3]....
        /*0d48*/ 	.word	0xffffffff


	//   ....[4]....
        /*0d4c*/ 	.word	0xffffffff


	//   ....[5]....
        /*0d50*/ 	.word	0xffffffff


	//----- nvinfo : EIATTR_COOP_GROUP_INSTR_OFFSETS
	.align		4
.L_26:
        /*0d54*/ 	.byte	0x04, 0x28
        /*0d56*/ 	.short	(.L_28 - .L_27)


	//   ....[0]....
.L_27:
        /*0d58*/ 	.word	0x00000060


	//   ....[1]....
        /*0d5c*/ 	.word	0x00000090


	//   ....[2]....
        /*0d60*/ 	.word	0x00000190


	//   ....[3]....
        /*0d64*/ 	.word	0x000003c0


	//   ....[4]....
        /*0d68*/ 	.word	0x00000400


	//   ....[5]....
        /*0d6c*/ 	.word	0x00000440


	//----- nvinfo : EIATTR_REG_RECONFIG
	.align		4
.L_28:
        /*0d70*/ 	.byte	0x01, 0x54
	.zero		2


	//----- nvinfo : EIATTR_MBARRIER_INSTR_OFFSETS
	.align		4
        /*0d74*/ 	.byte	0x04, 0x39
        /*0d76*/ 	.short	(.L_30 - .L_29)


	//   ....[0]....
.L_29:
        /*0d78*/ 	.word	0x00000310
        /*0d7c*/ 	.word	0x000000ff
        /*0d80*/ 	.word	0x00000000
        /*0d84*/ 	.short	0x0100
        /*0d86*/ 	.byte	0x07
	.zero		1


	//   ....[1]....
        /*0d88*/ 	.word	0x00000320
        /*0d8c*/ 	.word	0x000000ff
        /*0d90*/ 	.word	0x00000028
        /*0d94*/ 	.short	0x0100
        /*0d96*/ 	.byte	0x07
	.zero		1


	//   ....[2]....
        /*0d98*/ 	.word	0x00000330
        /*0d9c*/ 	.word	0x000000ff
        /*0da0*/ 	.word	0x00000008
        /*0da4*/ 	.short	0x0100
        /*0da6*/ 	.byte	0x07
	.zero		1


	//   ....[3]....
        /*0da8*/ 	.word	0x00000340
        /*0dac*/ 	.word	0x000000ff
        /*0db0*/ 	.word	0x00000030
        /*0db4*/ 	.short	0x0100
        /*0db6*/ 	.byte	0x07
	.zero		1


	//   ....[4]....
        /*0db8*/ 	.word	0x00000350
        /*0dbc*/ 	.word	0x000000ff
        /*0dc0*/ 	.word	0x00000010
        /*0dc4*/ 	.short	0x0100
        /*0dc6*/ 	.byte	0x07
	.zero		1


	//   ....[5]....
        /*0dc8*/ 	.word	0x00000360
        /*0dcc*/ 	.word	0x000000ff
        /*0dd0*/ 	.word	0x00000038
        /*0dd4*/ 	.short	0x0100
        /*0dd6*/ 	.byte	0x07
	.zero		1


	//   ....[6]....
        /*0dd8*/ 	.word	0x00000370
        /*0ddc*/ 	.word	0x000000ff
        /*0de0*/ 	.word	0x00000018
        /*0de4*/ 	.short	0x0100
        /*0de6*/ 	.byte	0x07
	.zero		1


	//   ....[7]....
        /*0de8*/ 	.word	0x00000380
        /*0dec*/ 	.word	0x000000ff
        /*0df0*/ 	.word	0x00000040
        /*0df4*/ 	.short	0x0100
        /*0df6*/ 	.byte	0x07
	.zero		1


	//   ....[8]....
        /*0df8*/ 	.word	0x00000390
        /*0dfc*/ 	.word	0x000000ff
        /*0e00*/ 	.word	0x00000020
        /*0e04*/ 	.short	0x0100
        /*0e06*/ 	.byte	0x07
	.zero		1


	//   ....[9]....
        /*0e08*/ 	.word	0x000003a0
        /*0e0c*/ 	.word	0x000000ff
        /*0e10*/ 	.word	0x00000048
        /*0e14*/ 	.short	0x0100
        /*0e16*/ 	.byte	0x07
	.zero		1


	//   ....[10]....
        /*0e18*/ 	.word	0x00000630
        /*0e1c*/ 	.word	0x000000ff
        /*0e20*/ 	.word	0x00000080
        /*0e24*/ 	.short	0x0100
        /*0e26*/ 	.byte	0x07
	.zero		1


	//   ....[11]....
        /*0e28*/ 	.word	0x00000640
        /*0e2c*/ 	.word	0x000000ff
        /*0e30*/ 	.word	0x00000088
        /*0e34*/ 	.short	0x0100
        /*0e36*/ 	.byte	0x07
	.zero		1


	//   ....[12]....
        /*0e38*/ 	.word	0x00000680
        /*0e3c*/ 	.word	0x000000ff
        /*0e40*/ 	.word	0x00000060
        /*0e44*/ 	.short	0x0100
        /*0e46*/ 	.byte	0x0a
	.zero		1


	//   ....[13]....
        /*0e48*/ 	.word	0x000006a0
        /*0e4c*/ 	.word	0x000000ff
        /*0e50*/ 	.word	0x00000068
        /*0e54*/ 	.short	0x0100
        /*0e56*/ 	.byte	0x0a
	.zero		1


	//   ....[14]....
        /*0e58*/ 	.word	0x000006b0
        /*0e5c*/ 	.word	0x000000ff
        /*0e60*/ 	.word	0x00000070
        /*0e64*/ 	.short	0x0100
        /*0e66*/ 	.byte	0x0a
	.zero		1


	//   ....[15]....
        /*0e68*/ 	.word	0x000006c0
        /*0e6c*/ 	.word	0x000000ff
        /*0e70*/ 	.word	0x00000078
        /*0e74*/ 	.short	0x0100
        /*0e76*/ 	.byte	0x0a
	.zero		1


	//   ....[16]....
        /*0e78*/ 	.word	0x000015a0
        /*0e7c*/ 	.word	0x000000ff
        /*0e80*/ 	.word	0xfffffff8
        /*0e84*/ 	.short	0x010a
        /*0e86*/ 	.byte	0x11
	.zero		1


	//   ....[17]....
        /*0e88*/ 	.word	0x00001f70
        /*0e8c*/ 	.word	0x000000ff
        /*0e90*/ 	.word	0x00000000
        /*0e94*/ 	.short	0x010a
        /*0e96*/ 	.byte	0x06
	.zero		1


	//   ....[18]....
        /*0e98*/ 	.word	0x00001fb0
        /*0e9c*/ 	.word	0x000000ff
        /*0ea0*/ 	.word	0x00000000
        /*0ea4*/ 	.short	0x010a
        /*0ea6*/ 	.byte	0x06
	.zero		1


	//   ....[19]....
        /*0ea8*/ 	.word	0x00003190
        /*0eac*/ 	.word	0x000000ff
        /*0eb0*/ 	.word	0x00000000
        /*0eb4*/ 	.short	0x010a
        /*0eb6*/ 	.byte	0x09
	.zero		1


	//   ....[20]....
        /*0eb8*/ 	.word	0x000031d0
        /*0ebc*/ 	.word	0x000000ff
        /*0ec0*/ 	.word	0x00000000
        /*0ec4*/ 	.short	0x010a
        /*0ec6*/ 	.byte	0x09
	.zero		1


	//   ....[21]....
        /*0ec8*/ 	.word	0x00004200
        /*0ecc*/ 	.word	0x000000ff
        /*0ed0*/ 	.word	0x00000000
        /*0ed4*/ 	.short	0x0101
        /*0ed6*/ 	.byte	0x08
	.zero		1


	//   ....[22]....
        /*0ed8*/ 	.word	0x000052a0
        /*0edc*/ 	.word	0x000000e4
        /*0ee0*/ 	.word	0x00000000
        /*0ee4*/ 	.short	0x0101
        /*0ee6*/ 	.byte	0x1c
	.zero		1


	//   ....[23]....
        /*0ee8*/ 	.word	0x000053c0
        /*0eec*/ 	.word	0x000000ff
        /*0ef0*/ 	.word	0x00000000
        /*0ef4*/ 	.short	0x0101
        /*0ef6*/ 	.byte	0x08
	.zero		1


	//   ....[24]....
        /*0ef8*/ 	.word	0x00005470
        /*0efc*/ 	.word	0x000000ff
        /*0f00*/ 	.word	0x00000008
        /*0f04*/ 	.short	0x010a
        /*0f06*/ 	.byte	0x11
	.zero		1


	//   ....[25]....
        /*0f08*/ 	.word	0x0000e690
        /*0f0c*/ 	.word	0x00000003
        /*0f10*/ 	.word	0x00000000
        /*0f14*/ 	.short	0x0101
        /*0f16*/ 	.byte	0x1c
	.zero		1


	//   ....[26]....
        /*0f18*/ 	.word	0x0000f090
        /*0f1c*/ 	.word	0x0000000b
        /*0f20*/ 	.word	0x00000028
        /*0f24*/ 	.short	0x010a
        /*0f26*/ 	.byte	0x3f
	.zero		1


	//   ....[27]....
        /*0f28*/ 	.word	0x0000f440
        /*0f2c*/ 	.word	0x00000004
        /*0f30*/ 	.word	0x00000088
        /*0f34*/ 	.short	0x0101
        /*0f36*/ 	.byte	0x3f
	.zero		1


	//   ....[28]....
        /*0f38*/ 	.word	0x0000fc30
        /*0f3c*/ 	.word	0x00000007
        /*0f40*/ 	.word	0x00000000
        /*0f44*/ 	.short	0x010a
        /*0f46*/ 	.byte	0x3f
	.zero		1


	//   ....[29]....
        /*0f48*/ 	.word	0x0000fcb0
        /*0f4c*/ 	.word	0x00000009
        /*0f50*/ 	.word	0x00000000
        /*0f54*/ 	.short	0x010a
        /*0f56*/ 	.byte	0x3f
	.zero		1


	//   ....[30]....
        /*0f58*/ 	.word	0x0000fd40
        /*0f5c*/ 	.word	0x00000006
        /*0f60*/ 	.word	0x00000000
        /*0f64*/ 	.short	0x010a
        /*0f66*/ 	.byte	0x3f
	.zero		1


	//   ....[31]....
        /*0f68*/ 	.word	0x0000fdd0
        /*0f6c*/ 	.word	0x00000009
        /*0f70*/ 	.word	0x00000000
        /*0f74*/ 	.short	0x010a
        /*0f76*/ 	.byte	0x3f
	.zero		1


	//   ....[32]....
        /*0f78*/ 	.word	0x0000fe60
        /*0f7c*/ 	.word	0x00000003
        /*0f80*/ 	.word	0x00000000
        /*0f84*/ 	.short	0x010a
        /*0f86*/ 	.byte	0x3f
	.zero		1


	//   ....[33]....
        /*0f88*/ 	.word	0x0000fed0
        /*0f8c*/ 	.word	0x00000003
        /*0f90*/ 	.word	0xfffffff8
        /*0f94*/ 	.short	0x010a
        /*0f96*/ 	.byte	0x3f
	.zero		1


	//   ....[34]....
        /*0f98*/ 	.word	0x0000ff30
        /*0f9c*/ 	.word	0x00000003
        /*0fa0*/ 	.word	0x00000000
        /*0fa4*/ 	.short	0x010a
        /*0fa6*/ 	.byte	0x3f
	.zero		1


	//   ....[35]....
        /*0fa8*/ 	.word	0x0000ffa0
        /*0fac*/ 	.word	0x00000000
        /*0fb0*/ 	.word	0x00000000
        /*0fb4*/ 	.short	0x010a
        /*0fb6*/ 	.byte	0x3f
	.zero		1


	//   ....[36]....
        /*0fb8*/ 	.word	0x00010010
        /*0fbc*/ 	.word	0x00000019
        /*0fc0*/ 	.word	0x00000008
        /*0fc4*/ 	.short	0x010a
        /*0fc6*/ 	.byte	0x3f
	.zero		1


	//   ....[37]....
        /*0fc8*/ 	.word	0x000100e0
        /*0fcc*/ 	.word	0x0000000b
        /*0fd0*/ 	.word	0x00000028
        /*0fd4*/ 	.short	0x010a
        /*0fd6*/ 	.byte	0x3f
	.zero		1


	//   ....[38]....
        /*0fd8*/ 	.word	0x000101c0
        /*0fdc*/ 	.word	0x00000007
        /*0fe0*/ 	.word	0x00000000
        /*0fe4*/ 	.short	0x010a
        /*0fe6*/ 	.byte	0x3f
	.zero		1


	//   ....[39]....
        /*0fe8*/ 	.word	0x00010210
        /*0fec*/ 	.word	0x00000009
        /*0ff0*/ 	.word	0x00000000
        /*0ff4*/ 	.short	0x010a
        /*0ff6*/ 	.byte	0x3f
	.zero		1


	//   ....[40]....
        /*0ff8*/ 	.word	0x00010260
        /*0ffc*/ 	.word	0x00000006
        /*1000*/ 	.word	0x00000000
        /*1004*/ 	.short	0x010a
        /*1006*/ 	.byte	0x3f
	.zero		1


	//   ....[41]....
        /*1008*/ 	.word	0x000102b0
        /*100c*/ 	.word	0x00000009
        /*1010*/ 	.word	0x00000000
        /*1014*/ 	.short	0x010a
        /*1016*/ 	.byte	0x3f
	.zero		1


	//----- nvinfo : EIATTR_NUM_MBARRIERS
	.align		4
.L_30:
        /*1018*/ 	.byte	0x03, 0x38
        /*101a*/ 	.short	0x0010


	//----- nvinfo : EIATTR_EXIT_INSTR_OFFSETS
	.align		4
        /*101c*/ 	.byte	0x04, 0x1c
        /*101e*/ 	.short	(.L_32 - .L_31)


	//   ....[0]....
.L_31:
        /*1020*/ 	.word	0x000012d0


	//   ....[1]....
        /*1024*/ 	.word	0x00001330


	//   ....[2]....
        /*1028*/ 	.word	0x0000eda0


	//   ....[3]....
        /*102c*/ 	.word	0x0000edd0


	//   ....[4]....
        /*1030*/ 	.word	0x0000feb0


	//----- nvinfo : EIATTR_MAX_THREADS
	.align		4
.L_32:
        /*1034*/ 	.byte	0x04, 0x05
        /*1036*/ 	.short	(.L_34 - .L_33)
.L_33:
        /*1038*/ 	.word	0x00000180
        /*103c*/ 	.word	0x00000001
        /*1040*/ 	.word	0x00000001


	//----- nvinfo : EIATTR_CRS_STACK_SIZE
	.align		4
.L_34:
        /*1044*/ 	.byte	0x04, 0x1e
        /*1046*/ 	.short	(.L_36 - .L_35)
.L_35:
        /*1048*/ 	.word	0x00000000


	//----- nvinfo : EIATTR_CBANK_PARAM_SIZE
	.align		4
.L_36:
        /*104c*/ 	.byte	0x03, 0x19
        /*104e*/ 	.short	0x0470


	//----- nvinfo : EIATTR_PARAM_CBANK
	.align		4
        /*1050*/ 	.byte	0x04, 0x0a
        /*1052*/ 	.short	(.L_38 - .L_37)
	.align		4
.L_37:
        /*1054*/ 	.word	index@(.nv.constant0._ZN7cutlass13device_kernelINS_4gemm6kernel13GemmUniversalIN4cute5tupleIJiiiiEEENS1_10collective13CollectiveMmaINS1_37MainloopSm90TmaGmmaWarpSpecializedFP8ILi5ENS5_IJNS4_1CILi1EEESB_SB_EEENS1_32KernelTmaWarpSpecializedPingpongEEENS5_IJNSA_ILi64EEENSA_ILi256EEESF_EEENS_12float_e4m3_tENS5_IJlSB_lEEESI_SJ_NS4_8TiledMMAINS4_8MMA_AtomIJNS4_4SM904GMMA31MMA_64x256x32_F32E4M3E4M3_SS_TNILNSN_7ScaleInE1ELSP_1EEEEEENS4_6LayoutISC_NS5_IJNSA_ILi0EEEST_ST_EEEEENS5_IJNS4_10UnderscoreESW_SW_EEEEENS4_13SM90_TMA_LOADENS4_14ComposedLayoutINS4_7SwizzleILi2ELi4ELi3EEENS4_18smem_ptr_flag_bitsILi8EEENSS_INS5_IJNSA_ILi8EEESF_EEENS5_IJSF_SB_EEEEEEEvNS4_8identityESZ_S19_vS1A_EENS_8epilogue10collective6detail29Sm90TmaWarpSpecializedAdapterINS1D_15DefaultEpilogueISI_SJ_SJ_NS1C_6thread17LinearCombinationISI_Li1EffLNS1H_9ScaleType4KindE0ELNS_15FloatRoundStyleE2ESI_EENS1_15EpilogueDefaultEEEEEvvEEEEvNT_6ParamsE)
        /*1058*/ 	.short	0x0210
        /*105a*/ 	.short	0x0470


	//----- nvinfo : EIATTR_SW_WAR
	.align		4
.L_38:
        /*105c*/ 	.byte	0x04, 0x36
        /*105e*/ 	.short	(.L_40 - .L_39)
.L_39:
        /*1060*/ 	.word	0x00000008
.L_40:


//--------------------- .nv.callgraph             --------------------------
	.section	.nv.callgraph,"",@"SHT_CUDA_CALLGRAPH"
	.align	4
	.sectionentsize	8
	.align		4
        /*0000*/ 	.word	0x00000000
	.align		4
        /*0004*/ 	.word	0xffffffff
	.align		4
        /*0008*/ 	.word	0x00000000
	.align		4
        /*000c*/ 	.word	0xfffffffe
	.align		4
        /*0010*/ 	.word	0x00000000
	.align		4
        /*0014*/ 	.word	0xfffffffd
	.align		4
        /*0018*/ 	.word	0x00000000
	.align		4
        /*001c*/ 	.word	0xfffffffc


//--------------------- .nv.constant4             --------------------------
	.section	.nv.constant4,"a",@progbits
	.align	8
	.align		8
.nv.constant4:
        /*0000*/ 	.dword	_ZN39_INTERNAL_ac49bb65_4_k_cu_02852e59_32754cuda3std3__45__cpo5beginE
	.align		8
        /*0008*/ 	.dword	_ZN39_INTERNAL_ac49bb65_4_k_cu_02852e59_32754cuda3std3__45__cpo3endE
	.align		8
        /*0010*/ 	.dword	_ZN39_INTERNAL_ac49bb65_4_k_cu_02852e59_32754cuda3std3__45__cpo6cbeginE
	.align		8
        /*0018*/ 	.dword	_ZN39_INTERNAL_ac49bb65_4_k_cu_02852e59_32754cuda3std3__45__cpo4cendE
	.align		8
        /*0020*/ 	.dword	_ZN39_INTERNAL_ac49bb65_4_k_cu_02852e59_32754cuda3std3__441_GLOBAL__N__ac49bb65_4_k_cu_02852e59_32756ignoreE
	.align		8
        /*0028*/ 	.dword	_ZN39_INTERNAL_ac49bb65_4_k_cu_02852e59_32754cuda3std3__419piecewise_constructE
	.align		8
        /*0030*/ 	.dword	_ZN39_INTERNAL_ac49bb65_4_k_cu_02852e59_32754cuda3std3__48in_placeE
	.align		8
        /*0038*/ 	.dword	_ZN39_INTERNAL_ac49bb65_4_k_cu_02852e59_32754cuda3std6ranges3__45__cpo4swapE
	.align		8
        /*0040*/ 	.dword	_ZN39_INTERNAL_ac49bb65_4_k_cu_02852e59_32754cuda3std6ranges3__45__cpo9iter_moveE
	.align		8
        /*0048*/ 	.dword	_ZN39_INTERNAL_ac49bb65_4_k_cu_02852e59_32754cute7productE
	.align		8
        /*0050*/ 	.dword	_ZN39_INTERNAL_ac49bb65_4_k_cu_02852e59_32754cute1_E


//--------------------- .text._ZN7cutlass13device_kernelINS_4gemm6kernel13GemmUniversalIN4cute5tupleIJiiiiEEENS1_10collective13CollectiveMmaINS1_37MainloopSm90TmaGmmaWarpSpecializedFP8ILi5ENS5_IJNS4_1CILi1EEESB_SB_EEENS1_32KernelTmaWarpSpecializedPingpongEEENS5_IJNSA_ILi64EEENSA_ILi256EEESF_EEENS_12float_e4m3_tENS5_IJlSB_lEEESI_SJ_NS4_8TiledMMAINS4_8MMA_AtomIJNS4_4SM904GMMA31MMA_64x256x32_F32E4M3E4M3_SS_TNILNSN_7ScaleInE1ELSP_1EEEEEENS4_6LayoutISC_NS5_IJNSA_ILi0EEEST_ST_EEEEENS5_IJNS4_10UnderscoreESW_SW_EEEEENS4_13SM90_TMA_LOADENS4_14ComposedLayoutINS4_7SwizzleILi2ELi4ELi3EEENS4_18smem_ptr_flag_bitsILi8EEENSS_INS5_IJNSA_ILi8EEESF_EEENS5_IJSF_SB_EEEEEEEvNS4_8identityESZ_S19_vS1A_EENS_8epilogue10collective6detail29Sm90TmaWarpSpecializedAdapterINS1D_15DefaultEpilogueISI_SJ_SJ_NS1C_6thread17LinearCombinationISI_Li1EffLNS1H_9ScaleType4KindE0ELNS_15FloatRoundStyleE2ESI_EENS1_15EpilogueDefaultEEEEEvvEEEEvNT_6ParamsE --------------------------
	.section	.text._ZN7cutlass13device_kernelINS_4gemm6kernel13GemmUniversalIN4cute5tupleIJiiiiEEENS1_10collective13CollectiveMmaINS1_37MainloopSm90TmaGmmaWarpSpecializedFP8ILi5ENS5_IJNS4_1CILi1EEESB_SB_EEENS1_32KernelTmaWarpSpecializedPingpongEEENS5_IJNSA_ILi64EEENSA_ILi256EEESF_EEENS_12float_e4m3_tENS5_IJlSB_lEEESI_SJ_NS4_8TiledMMAINS4_8MMA_AtomIJNS4_4SM904GMMA31MMA_64x256x32_F32E4M3E4M3_SS_TNILNSN_7ScaleInE1ELSP_1EEEEEENS4_6LayoutISC_NS5_IJNSA_ILi0EEEST_ST_EEEEENS5_IJNS4_10UnderscoreESW_SW_EEEEENS4_13SM90_TMA_LOADENS4_14ComposedLayoutINS4_7SwizzleILi2ELi4ELi3EEENS4_18smem_ptr_flag_bitsILi8EEENSS_INS5_IJNSA_ILi8EEESF_EEENS5_IJSF_SB_EEEEEEEvNS4_8identityESZ_S19_vS1A_EENS_8epilogue10collective6detail29Sm90TmaWarpSpecializedAdapterINS1D_15DefaultEpilogueISI_SJ_SJ_NS1C_6thread17LinearCombinationISI_Li1EffLNS1H_9ScaleType4KindE0ELNS_15FloatRoundStyleE2ESI_EENS1_15EpilogueDefaultEEEEEvvEEEEvNT_6ParamsE,"ax",@progbits
	.align	128
.text._ZN7cutlass13device_kernelINS_4gemm6kernel13GemmUniversalIN4cute5tupleIJiiiiEEENS1_10collective13CollectiveMmaINS1_37MainloopSm90TmaGmmaWarpSpecializedFP8ILi5ENS5_IJNS4_1CILi1EEESB_SB_EEENS1_32KernelTmaWarpSpecializedPingpongEEENS5_IJNSA_ILi64EEENSA_ILi256EEESF_EEENS_12float_e4m3_tENS5_IJlSB_lEEESI_SJ_NS4_8TiledMMAINS4_8MMA_AtomIJNS4_4SM904GMMA31MMA_64x256x32_F32E4M3E4M3_SS_TNILNSN_7ScaleInE1ELSP_1EEEEEENS4_6LayoutISC_NS5_IJNSA_ILi0EEEST_ST_EEEEENS5_IJNS4_10UnderscoreESW_SW_EEEEENS4_13SM90_TMA_LOADENS4_14ComposedLayoutINS4_7SwizzleILi2ELi4ELi3EEENS4_18smem_ptr_flag_bitsILi8EEENSS_INS5_IJNSA_ILi8EEESF_EEENS5_IJSF_SB_EEEEEEEvNS4_8identityESZ_S19_vS1A_EENS_8epilogue10collective6detail29Sm90TmaWarpSpecializedAdapterINS1D_15DefaultEpilogueISI_SJ_SJ_NS1C_6thread17LinearCombinationISI_Li1EffLNS1H_9ScaleType4KindE0ELNS_15FloatRoundStyleE2ESI_EENS1_15EpilogueDefaultEEEEEvvEEEEvNT_6ParamsE:
        .type           _ZN7cutlass13device_kernelINS_4gemm6kernel13GemmUniversalIN4cute5tupleIJiiiiEEENS1_10collective13CollectiveMmaINS1_37MainloopSm90TmaGmmaWarpSpecializedFP8ILi5ENS5_IJNS4_1CILi1EEESB_SB_EEENS1_32KernelTmaWarpSpecializedPingpongEEENS5_IJNSA_ILi64EEENSA_ILi256EEESF_EEENS_12float_e4m3_tENS5_IJlSB_lEEESI_SJ_NS4_8TiledMMAINS4_8MMA_AtomIJNS4_4SM904GMMA31MMA_64x256x32_F32E4M3E4M3_SS_TNILNSN_7ScaleInE1ELSP_1EEEEEENS4_6LayoutISC_NS5_IJNSA_ILi0EEEST_ST_EEEEENS5_IJNS4_10UnderscoreESW_SW_EEEEENS4_13SM90_TMA_LOADENS4_14ComposedLayoutINS4_7SwizzleILi2ELi4ELi3EEENS4_18smem_ptr_flag_bitsILi8EEENSS_INS5_IJNSA_ILi8EEESF_EEENS5_IJSF_SB_EEEEEEEvNS4_8identityESZ_S19_vS1A_EENS_8epilogue10collective6detail29Sm90TmaWarpSpecializedAdapterINS1D_15DefaultEpilogueISI_SJ_SJ_NS1C_6thread17LinearCombinationISI_Li1EffLNS1H_9ScaleType4KindE0ELNS_15FloatRoundStyleE2ESI_EENS1_15EpilogueDefaultEEEEEvvEEEEvNT_6ParamsE,@function
        .size           _ZN7cutlass13device_kernelINS_4gemm6kernel13GemmUniversalIN4cute5tupleIJiiiiEEENS1_10collective13CollectiveMmaINS1_37MainloopSm90TmaGmmaWarpSpecializedFP8ILi5ENS5_IJNS4_1CILi1EEESB_SB_EEENS1_32KernelTmaWarpSpecializedPingpongEEENS5_IJNSA_ILi64EEENSA_ILi256EEESF_EEENS_12float_e4m3_tENS5_IJlSB_lEEESI_SJ_NS4_8TiledMMAINS4_8MMA_AtomIJNS4_4SM904GMMA31MMA_64x256x32_F32E4M3E4M3_SS_TNILNSN_7ScaleInE1ELSP_1EEEEEENS4_6LayoutISC_NS5_IJNSA_ILi0EEEST_ST_EEEEENS5_IJNS4_10UnderscoreESW_SW_EEEEENS4_13SM90_TMA_LOADENS4_14ComposedLayoutINS4_7SwizzleILi2ELi4ELi3EEENS4_18smem_ptr_flag_bitsILi8EEENSS_INS5_IJNSA_ILi8EEESF_EEENS5_IJSF_SB_EEEEEEEvNS4_8identityESZ_S19_vS1A_EENS_8epilogue10collective6detail29Sm90TmaWarpSpecializedAdapterINS1D_15DefaultEpilogueISI_SJ_SJ_NS1C_6thread17LinearCombinationISI_Li1EffLNS1H_9ScaleType4KindE0ELNS_15FloatRoundStyleE2ESI_EENS1_15EpilogueDefaultEEEEEvvEEEEvNT_6ParamsE,(.L_x_334 - _ZN7cutlass13device_kernelINS_4gemm6kernel13GemmUniversalIN4cute5tupleIJiiiiEEENS1_10collective13CollectiveMmaINS1_37MainloopSm90TmaGmmaWarpSpecializedFP8ILi5ENS5_IJNS4_1CILi1EEESB_SB_EEENS1_32KernelTmaWarpSpecializedPingpongEEENS5_IJNSA_ILi64EEENSA_ILi256EEESF_EEENS_12float_e4m3_tENS5_IJlSB_lEEESI_SJ_NS4_8TiledMMAINS4_8MMA_AtomIJNS4_4SM904GMMA31MMA_64x256x32_F32E4M3E4M3_SS_TNILNSN_7ScaleInE1ELSP_1EEEEEENS4_6LayoutISC_NS5_IJNSA_ILi0EEEST_ST_EEEEENS5_IJNS4_10UnderscoreESW_SW_EEEEENS4_13SM90_TMA_LOADENS4_14ComposedLayoutINS4_7SwizzleILi2ELi4ELi3EEENS4_18smem_ptr_flag_bitsILi8EEENSS_INS5_IJNSA_ILi8EEESF_EEENS5_IJSF_SB_EEEEEEEvNS4_8identityESZ_S19_vS1A_EENS_8epilogue10collective6detail29Sm90TmaWarpSpecializedAdapterINS1D_15DefaultEpilogueISI_SJ_SJ_NS1C_6thread17LinearCombinationISI_Li1EffLNS1H_9ScaleType4KindE0ELNS_15FloatRoundStyleE2ESI_EENS1_15EpilogueDefaultEEEEEvvEEEEvNT_6ParamsE)
        .other          _ZN7cutlass13device_kernelINS_4gemm6kernel13GemmUniversalIN4cute5tupleIJiiiiEEENS1_10collective13CollectiveMmaINS1_37MainloopSm90TmaGmmaWarpSpecializedFP8ILi5ENS5_IJNS4_1CILi1EEESB_SB_EEENS1_32KernelTmaWarpSpecializedPingpongEEENS5_IJNSA_ILi64EEENSA_ILi256EEESF_EEENS_12float_e4m3_tENS5_IJlSB_lEEESI_SJ_NS4_8TiledMMAINS4_8MMA_AtomIJNS4_4SM904GMMA31MMA_64x256x32_F32E4M3E4M3_SS_TNILNSN_7ScaleInE1ELSP_1EEEEEENS4_6LayoutISC_NS5_IJNSA_ILi0EEEST_ST_EEEEENS5_IJNS4_10UnderscoreESW_SW_EEEEENS4_13SM90_TMA_LOADENS4_14ComposedLayoutINS4_7SwizzleILi2ELi4ELi3EEENS4_18smem_ptr_flag_bitsILi8EEENSS_INS5_IJNSA_ILi8EEESF_EEENS5_IJSF_SB_EEEEEEEvNS4_8identityESZ_S19_vS1A_EENS_8epilogue10collective6detail29Sm90TmaWarpSpecializedAdapterINS1D_15DefaultEpilogueISI_SJ_SJ_NS1C_6thread17LinearCombinationISI_Li1EffLNS1H_9ScaleType4KindE0ELNS_15FloatRoundStyleE2ESI_EENS1_15EpilogueDefaultEEEEEvvEEEEvNT_6ParamsE,@"STO_CUDA_ENTRY STV_DEFAULT"
_ZN7cutlass13device_kernelINS_4gemm6kernel13GemmUniversalIN4cute5tupleIJiiiiEEENS1_10collective13CollectiveMmaINS1_37MainloopSm90TmaGmmaWarpSpecializedFP8ILi5ENS5_IJNS4_1CILi1EEESB_SB_EEENS1_32KernelTmaWarpSpecializedPingpongEEENS5_IJNSA_ILi64EEENSA_ILi256EEESF_EEENS_12float_e4m3_tENS5_IJlSB_lEEESI_SJ_NS4_8TiledMMAINS4_8MMA_AtomIJNS4_4SM904GMMA31MMA_64x256x32_F32E4M3E4M3_SS_TNILNSN_7ScaleInE1ELSP_1EEEEEENS4_6LayoutISC_NS5_IJNSA_ILi0EEEST_ST_EEEEENS5_IJNS4_10UnderscoreESW_SW_EEEEENS4_13SM90_TMA_LOADENS4_14ComposedLayoutINS4_7SwizzleILi2ELi4ELi3EEENS4_18smem_ptr_flag_bitsILi8EEENSS_INS5_IJNSA_ILi8EEESF_EEENS5_IJSF_SB_EEEEEEEvNS4_8identityESZ_S19_vS1A_EENS_8epilogue10collective6detail29Sm90TmaWarpSpecializedAdapterINS1D_15DefaultEpilogueISI_SJ_SJ_NS1C_6thread17LinearCombinationISI_Li1EffLNS1H_9ScaleType4KindE0ELNS_15FloatRoundStyleE2ESI_EENS1_15EpilogueDefaultEEEEEvvEEEEvNT_6ParamsE:
[----:B------:R-:W0:Y:S02]  /*0000*/  LDC R1, c[0x0][0x28] ;  /* 0x00000a00ff017b82 */ /* 0x000e240000000800 */
[----:B0-----:R-:W-:Y:S01]  /*0010*/  VIADD R1, R1, 0xfffffef0 ;  /* 0xfffffef001017836 */ /* 0x001fe20000000000 */
[----:B------:R-:W0:Y:S01]  /*0020*/  S2R R2, SR_TID.X ;  /* 0x0000000000027919 */ /* 0x000e220000002100 */
[----:B------:R-:W-:Y:S01]  /*0030*/  ELECT P0, URZ, PT ;  /* 0x00000000003f782f */ /* 0x000fe20003800000 */
[----:B------:R-:W-:Y:S01]  /*0040*/  BSSY B0, `(.L_x_0) ;  /* 0x0000014000007945 */ /* 0x000fe20003800000 */
[----:B0-----:R-:W-:-:S05]  /*0050*/  SHF.R.U32.HI R0, RZ, 0x5, R2 ;  /* 0x00000005ff007819 */ /* 0x001fca0000011602 */
[----:B------:R-:W0:Y:S02]  /*0060*/  SHFL.IDX PT, R3, R0, RZ, 0x1f ;  /* 0x00001fff00037589 */ /* 0x000e2400000e0000 */
[----:B0-----:R-:W-:Y:S02]  /*0070*/  R2UR UR6, R3 ;  /* 0x00000000030672ca */ /* 0x001fe400000e0000 */
[----:B------:R-:W-:-:S05]  /*0080*/  SHF.R.U32.HI R3, RZ, 0x7, R2 ;  /* 0x00000007ff037819 */ /* 0x000fca0000011602 */
[----:B------:R0:W1:Y:S06]  /*0090*/  SHFL.IDX PT, R4, R3, RZ, 0x1f ;  /* 0x00001fff03047589 */ /* 0x00006c00000e0000 */
[----:B------:R-:W-:Y:S02]  /*00a0*/  USHF.R.S32.HI UR4, URZ, 0x1f, UR6 ;  /* 0x0000001f3f047899 */ /* 0x000fe40008011406 */
[----:B------:R-:W-:Y:S02]  /*00b0*/  ISETP.NE.OR P0, PT, RZ, UR6, !P0 ;  /* 0x00000006ff007c0c */ /* 0x000fe4000c705670 */
[----:B------:R-:W-:-:S04]  /*00c0*/  ULEA.HI UR4, UR4, UR6, URZ, 0x2 ;  /* 0x0000000604047291 */ /* 0x000fc8000f8f103f */
[----:B------:R-:W-:-:S04]  /*00d0*/  ULOP3.LUT UR4, UR4, 0xfffffffc, URZ, 0xc0, !UPT ;  /* 0xfffffffc04047892 */ /* 0x000fc8000f8ec03f */
[----:B------:R-:W-:-:S03]  /*00e0*/  UIADD3 UR6, UR6, -UR4, URZ ;  /* 0x8000000406067290 */ /* 0x000fc6000fffe03f */
[----:B0-----:R-:W-:Y:S09]  /*00f0*/  @P0 BRA `(.L_x_1) ;  /* 0x0000000000200947 */ /* 0x001ff20003800000 */
[----:B------:R-:W-:Y:S02]  /*0100*/  ULDC.64 UR4, c[0x0][0x198] ;  /* 0x0000660000047ab9 */ /* 0x000fe40000000a00 */
[----:B------:R-:W-:Y:S02]  /*0110*/  UIADD3 UR8, UP0, UR4, 0xf0, URZ ;  /* 0x000000f004087890 */ /* 0x000fe4000ff1e03f */
[----:B------:R-:W-:Y:S02]  /*0120*/  UIADD3 UR4, UP1, UR4, 0x1f0, URZ ;  /* 0x000001f004047890 */ /* 0x000fe4000ff3e03f */
[----:B------:R-:W-:Y:S02]  /*0130*/  UIADD3.X UR9, URZ, UR5, URZ, UP0, !UPT ;  /* 0x000000053f097290 */ /* 0x000fe400087fe43f */
[----:B------:R-:W-:-:S07]  /*0140*/  UIADD3.X UR5, URZ, UR5, URZ, UP1, !UPT ;  /* 0x000000053f057290 */ /* 0x000fce0008ffe43f */
[----:B------:R0:W-:Y:S02]  /*0150*/  UTMACCTL.PF [UR8] ;  /* 0x00000000080079b9 */ /* 0x0001e40008040000 */
[----:B------:R0:W-:Y:S02]  /*0160*/  UTMACCTL.PF [UR4] ;  /* 0x00000000040079b9 */ /* 0x0001e40008040000 */
[----:B0-----:R-:W-:Y:S01]  /*0170*/  NOP ;  /* 0x0000000000007918 */ /* 0x001fe20000000000 */
.L_x_1:
[----:B------:R-:W-:Y:S05]  /*0180*/  BSYNC B0 ;  /* 0x0000000000007941 */ /* 0x000fea0003800000 */
.L_x_0:
[----:B------:R-:W0:Y:S01]  /*0190*/  SHFL.IDX PT, R5, R0, RZ, 0x1f ;  /* 0x00001fff00057589 */ /* 0x000e2200000e0000 */
[----:B-1----:R-:W-:Y:S01]  /*01a0*/  R2UR UR14, R4 ;  /* 0x00000000040e72ca */ /* 0x002fe200000e0000 */
[----:B------:R-:W-:-:S04]  /*01b0*/  UISETP.NE.AND UP0, UPT, UR6, 0x3, UPT ;  /* 0x000000030600788c */ /* 0x000fc8000bf05270 */
[----:B------:R-:W-:-:S08]  /*01c0*/  UISETP.EQ.OR UP0, UPT, UR6, URZ, !UP0 ;  /* 0x0000003f0600728c */ /* 0x000fd0000c702670 */
[----:B------:R-:W-:Y:S02]  /*01d0*/  UIADD3 UR12, UR14, -0x1, URZ ;  /* 0xffffffff0e0c7890 */ /* 0x000fe4000fffe03f */
[----:B------:R-:W-:Y:S02]  /*01e0*/  UISETP.EQ.AND UP0, UPT, UR14, URZ, UP0 ;  /* 0x0000003f0e00728c */ /* 0x000fe40008702270 */
[----:B------:R-:W-:Y:S02]  /*01f0*/  UISETP.GE.U32.AND UP1, UPT, UR12, 0x2, UPT ;  /* 0x000000020c00788c */ /* 0x000fe4000bf26070 */
[----:B------:R-:W-:Y:S01]  /*0200*/  USEL UR13, URZ, 0x1, !UP0 ;  /* 0x000000013f0d7887 */ /* 0x000fe2000c000000 */
[----:B0-----:R-:W-:-:S03]  /*0210*/  ISETP.NE.AND P0, PT, R5, RZ, PT ;  /* 0x000000ff0500720c */ /* 0x001fc60003f05270 */
[----:B------:R-:W-:-:S10]  /*0220*/  USEL UR13, UR13, 0x2, UP1 ;  /* 0x000000020d0d7887 */ /* 0x000fd40008800000 */
[----:B------:R-:W-:Y:S05]  /*0230*/  @P0 BRA `(.L_x_2) ;  /* 0x0000000000600947 */ /* 0x000fea0003800000 */
[----:B------:R-:W0:Y:S01]  /*0240*/  S2UR UR7, SR_CgaCtaId ;  /* 0x00000000000779c3 */ /* 0x000e220000008800 */
[----:B------:R-:W-:Y:S01]  /*0250*/  UMOV UR4, 0x400 ;  /* 0x0000040000047882 */ /* 0x000fe20000000000 */
[----:B------:R-:W-:Y:S01]  /*0260*/  UMOV UR5, 0x1 ;  /* 0x0000000100057882 */ /* 0x000fe20000000000 */
[----:B------:R-:W-:Y:S01]  /*0270*/  UMOV UR8, 0x80 ;  /* 0x0000008000087882 */ /* 0x000fe20000000000 */
[----:B------:R-:W-:Y:S01]  /*0280*/  ELECT P0, URZ, PT ;  /* 0x00000000003f782f */ /* 0x000fe20003800000 */
[----:B------:R-:W-:-:S04]  /*0290*/  UIADD3 UR8, -UR8, 0x100000, URZ ;  /* 0x0010000008087890 */ /* 0x000fc8000fffe13f */
[----:B------:R-:W-:Y:S02]  /*02a0*/  USHF.L.U32 UR9, UR8, 0xb, URZ ;  /* 0x0000000b08097899 */ /* 0x000fe4000800063f */
[----:B------:R-:W-:Y:S02]  /*02b0*/  USHF.L.U32 UR8, UR8, 0x1, URZ ;  /* 0x0000000108087899 */ /* 0x000fe4000800063f */
[----:B0-----:R-:W-:Y:S02]  /*02c0*/  ULEA UR7, UR7, UR4, 0x18 ;  /* 0x0000000407077291 */ /* 0x001fe4000f8ec03f */
[----:B------:R-:W-:-:S04]  /*02d0*/  UIADD3 UR4, -UR5, 0x100000, URZ ;  /* 0x0010000005047890 */ /* 0x000fc8000fffe13f */
[----:B------:R-:W-:Y:S02]  /*02e0*/  USHF.L.U32 UR5, UR4, 0xb, URZ ;  /* 0x0000000b04057899 */ /* 0x000fe4000800063f */
[----:B------:R-:W-:Y:S01]  /*02f0*/  USHF.L.U32 UR4, UR4, 0x1, URZ ;  /* 0x0000000104047899 */ /* 0x000fe2000800063f */
[----:B------:R-:W0:Y:S11]  /*0300*/  FENCE.VIEW.ASYNC.S ;  /* 0x00000000000073c6 */ /* 0x000e360000000000 */
[----:B0-----:R0:W1:Y:S01]  /*0310*/  SYNCS.EXCH.64 URZ, [UR7], UR4 ;  /* 0x00000004073f75b2 */ /* 0x0010620008000100 */
[----:B------:R0:W2:Y:S01]  /*0320*/  SYNCS.EXCH.64 URZ, [UR7+0x28], UR8 ;  /* 0x00002808073f75b2 */ /* 0x0000a20008000100 */
[----:B------:R0:W3:Y:S01]  /*0330*/  SYNCS.EXCH.64 URZ, [UR7+0x8], UR4 ;  /* 0x00000804073f75b2 */ /* 0x0000e20008000100 */
[----:B------:R0:W4:Y:S01]  /*0340*/  SYNCS.EXCH.64 URZ, [UR7+0x30], UR8 ;  /* 0x00003008073f75b2 */ /* 0x0001220008000100 */
[----:B------:R0:W0:Y:S01]  /*0350*/  SYNCS.EXCH.64 URZ, [UR7+0x10], UR4 ;  /* 0x00001004073f75b2 */ /* 0x0000220008000100 */
[----:B------:R0:W0:Y:S01]  /*0360*/  SYNCS.EXCH.64 URZ, [UR7+0x38], UR8 ;  /* 0x00003808073f75b2 */ /* 0x0000220008000100 */
[----:B------:R0:W0:Y:S01]  /*0370*/  SYNCS.EXCH.64 URZ, [UR7+0x18], UR4 ;  /* 0x00001804073f75b2 */ /* 0x0000220008000100 */
[----:B------:R0:W0:Y:S01]  /*0380*/  SYNCS.EXCH.64 URZ, [UR7+0x40], UR8 ;  /* 0x00004008073f75b2 */ /* 0x0000220008000100 */
[----:B------:R0:W0:Y:S01]  /*0390*/  SYNCS.EXCH.64 URZ, [UR7+0x20], UR4 ;  /* 0x00002004073f75b2 */ /* 0x0000220008000100 */
[----:B------:R0:W0:Y:S01]  /*03a0*/  SYNCS.EXCH.64 URZ, [UR7+0x48], UR8 ;  /* 0x00004808073f75b2 */ /* 0x0000220008000100 */
[----:B------:R-:W-:Y:S01]  /*03b0*/  NOP ;  /* 0x0000000000007918 */ /* 0x000fe20000000000 */
.L_x_2:
[----:B------:R-:W5:Y:S01]  /*03c0*/  SHFL.IDX PT, R5, R0, RZ, 0x1f ;  /* 0x00001fff00057589 */ /* 0x000f6200000e0000 */
[----:B------:R-:W-:Y:S01]  /*03d0*/  ELECT P0, URZ, PT ;  /* 0x00000000003f782f */ /* 0x000fe20003800000 */
[----:B------:R-:W-:Y:S01]  /*03e0*/  NOP ;  /* 0x0000000000007918 */ /* 0x000fe20000000000 */
[----:B------:R-:W-:Y:S01]  /*03f0*/  ELECT P1, URZ, PT ;  /* 0x00000000003f782f */ /* 0x000fe20003820000 */
[----:B------:R-:W1:Y:S01]  /*0400*/  SHFL.IDX PT, R4, R0, RZ, 0x1f ;  /* 0x00001fff00047589 */ /* 0x000e6200000e0000 */
[----:B0-----:R-:W-:Y:S01]  /*0410*/  UMOV UR4, 0x20 ;  /* 0x0000002000047882 */ /* 0x001fe20000000000 */
[----:B------:R-:W-:Y:S01]  /*0420*/  UMOV UR9, 0x80 ;  /* 0x0000008000097882 */ /* 0x000fe20000000000 */
[----:B------:R-:W-:Y:S01]  /*0430*/  NOP ;  /* 0x0000000000007918 */ /* 0x000fe20000000000 */
[----:B------:R0:W2:Y:S01]  /*0440*/  SHFL.IDX PT, R0, R3, RZ, 0x1f ;  /* 0x00001fff03007589 */ /* 0x0000a200000e0000 */
[----:B------:R-:W-:Y:S01]  /*0450*/  ULDC.64 UR22, c[0x0][0x208] ;  /* 0x0000820000167ab9 */ /* 0x000fe20000000a00 */
[----:B0-----:R-:W-:-:S04]  /*0460*/  SHF.R.S32.HI R3, RZ, 0x1f, R2 ;  /* 0x0000001fff037819 */ /* 0x001fc80000011402 */
[----:B------:R-:W-:Y:S02]  /*0470*/  LEA.HI R3, R3, R2, RZ, 0x7 ;  /* 0x0000000203037211 */ /* 0x000fe400078f38ff */
[----:B-----5:R-:W-:Y:S02]  /*0480*/  ISETP.NE.OR P0, PT, R5, RZ, !P0 ;  /* 0x000000ff0500720c */ /* 0x020fe40004705670 */
[----:B------:R-:W-:Y:S02]  /*0490*/  LOP3.LUT R3, R3, 0xffffff80, RZ, 0xc0, !PT ;  /* 0xffffff8003037812 */ /* 0x000fe400078ec0ff */
[----:B-1----:R-:W-:-:S03]  /*04a0*/  ISETP.NE.OR P1, PT, R4, RZ, !P1 ;  /* 0x000000ff0400720c */ /* 0x002fc60004f25670 */
[----:B------:R-:W-:Y:S01]  /*04b0*/  IMAD.IADD R3, R2, 0x1, -R3 ;  /* 0x0000000102037824 */ /* 0x000fe200078e0a03 */
[----:B--2---:R-:W-:-:S05]  /*04c0*/  R2UR UR17, R0 ;  /* 0x00000000001172ca */ /* 0x004fca00000e0000 */
[----:B------:R-:W-:-:S04]  /*04d0*/  VOTEU.ALL UP0, P0 ;  /* 0x00000000003f7886 */ /* 0x000fc80000000000 */
[----:B------:R-:W-:Y:S01]  /*04e0*/  VOTEU.ALL UP1, P1 ;  /* 0x00000000003f7886 */ /* 0x000fe20000820000 */
[----:B------:R-:W0:Y:S01]  /*04f0*/  @!UP0 S2UR UR8, SR_CgaCtaId ;  /* 0x00000000000889c3 */ /* 0x000e220000008800 */
[----:B------:R-:W-:Y:S01]  /*0500*/  @!UP0 UMOV UR7, 0x400 ;  /* 0x0000040000078882 */ /* 0x000fe20000000000 */
[----:B------:R-:W-:-:S04]  /*0510*/  @!UP0 UIADD3 UR4, -UR4, 0x100000, URZ ;  /* 0x0010000004048890 */ /* 0x000fc8000fffe13f */
[----:B------:R-:W-:Y:S02]  /*0520*/  @!UP0 USHF.L.U32 UR5, UR4, 0xb, URZ ;  /* 0x0000000b04058899 */ /* 0x000fe4000800063f */
[----:B------:R-:W-:Y:S01]  /*0530*/  @!UP0 USHF.L.U32 UR4, UR4, 0x1, URZ ;  /* 0x0000000104048899 */ /* 0x000fe2000800063f */
[----:B------:R-:W-:Y:S01]  /*0540*/  @!UP1 UMOV UR10, 0x400 ;  /* 0x00000400000a9882 */ /* 0x000fe20000000000 */
[----:B------:R-:W-:Y:S01]  /*0550*/  VOTEU.ALL UP2, P1 ;  /* 0x00000000003f7886 */ /* 0x000fe20000840000 */
[----:B------:R-:W-:Y:S01]  /*0560*/  VOTEU.ALL UP3, P1 ;  /* 0x00000000003f7886 */ /* 0x000fe20000860000 */
[----:B------:R-:W-:Y:S01]  /*0570*/  VOTEU.ALL UP4, P1 ;  /* 0x00000000003f7886 */ /* 0x000fe20000880000 */
[----:B------:R-:W1:Y:S01]  /*0580*/  @!UP1 S2UR UR11, SR_CgaCtaId ;  /* 0x00000000000b99c3 */ /* 0x000e620000008800 */
[----:B------:R-:W-:Y:S01]  /*0590*/  VOTEU.ALL UP5, P1 ;  /* 0x00000000003f7886 */ /* 0x000fe200008a0000 */
[----:B------:R-:W-:Y:S01]  /*05a0*/  ISETP.NE.AND P1, PT, RZ, UR14, PT ;  /* 0x0000000eff007c0c */ /* 0x000fe2000bf25270 */
[----:B0-----:R-:W-:-:S02]  /*05b0*/  @!UP0 ULEA UR7, UR8, UR7, 0x18 ;  /* 0x0000000708078291 */ /* 0x001fc4000f8ec03f */
[----:B------:R-:W-:-:S04]  /*05c0*/  @!UP1 UIADD3 UR8, -UR9, 0x100000, URZ ;  /* 0x0010000009089890 */ /* 0x000fc8000fffe13f */
[----:B------:R-:W-:Y:S02]  /*05d0*/  @!UP1 USHF.L.U32 UR9, UR8, 0xb, URZ ;  /* 0x0000000b08099899 */ /* 0x000fe4000800063f */
[----:B------:R-:W-:Y:S01]  /*05e0*/  @!UP1 USHF.L.U32 UR8, UR8, 0x1, URZ ;  /* 0x0000000108089899 */ /* 0x000fe2000800063f */
[----:B------:R-:W-:Y:S01]  /*05f0*/  VOTEU.ALL UP0, P0 ;  /* 0x00000000003f7886 */ /* 0x000fe20000000000 */
[----:B-1----:R-:W-:Y:S01]  /*0600*/  @!UP1 ULEA UR10, UR11, UR10, 0x18 ;  /* 0x0000000a0b0a9291 */ /* 0x002fe2000f8ec03f */
[----:B------:R-:W-:Y:S01]  /*0610*/  VOTEU.ALL UP1, P0 ;  /* 0x00000000003f7886 */ /* 0x000fe20000020000 */
[----:B------:R-:W0:Y:S02]  /*0620*/  FENCE.VIEW.ASYNC.S ;  /* 0x00000000000073c6 */ /* 0x000e240000000000 */
[----:B0-----:R-:W3:Y:S02]  /*0630*/  @!UP0 SYNCS.EXCH.64 URZ, [UR7+0x80], UR4 ;  /* 0x00008004073f85b2 */ /* 0x001ee40008000100 */
[----:B------:R0:W3:Y:S01]  /*0640*/  @!UP1 SYNCS.EXCH.64 URZ, [UR7+0x88], UR4 ;  /* 0x00008804073f95b2 */ /* 0x0000e20008000100 */
[----:B------:R-:W-:Y:S01]  /*0650*/  NOP ;  /* 0x0000000000007918 */ /* 0x000fe20000000000 */
[----:B0-----:R-:W-:-:S02]  /*0660*/  ULDC.64 UR4, c[0x0][0x598] ;  /* 0x0001660000047ab9 */ /* 0x001fc40000000a00 */
[----:B------:R-:W-:Y:S02]  /*0670*/  ISETP.NE.U32.AND P0, PT, RZ, UR4, PT ;  /* 0x00000004ff007c0c */ /* 0x000fe4000bf05070 */
[----:B------:R0:W3:Y:S02]  /*0680*/  @!UP2 SYNCS.EXCH.64 URZ, [UR10+0x60], UR8 ;  /* 0x000060080a3fa5b2 */ /* 0x0000e40008000100 */
[----:B------:R-:W-:Y:S01]  /*0690*/  ISETP.NE.AND.EX P0, PT, RZ, UR5, PT, P0 ;  /* 0x00000005ff007c0c */ /* 0x000fe2000bf05300 */
[----:B------:R0:W3:Y:S01]  /*06a0*/  @!UP3 SYNCS.EXCH.64 URZ, [UR10+0x68], UR8 ;  /* 0x000068080a3fb5b2 */ /* 0x0000e20008000100 */
[----:B------:R0:W3:Y:S01]  /*06b0*/  @!UP4 SYNCS.EXCH.64 URZ, [UR10+0x70], UR8 ;  /* 0x000070080a3fc5b2 */ /* 0x0000e20008000100 */
[----:B------:R0:W3:Y:S01]  /*06c0*/  @!UP5 SYNCS.EXCH.64 URZ, [UR10+0x78], UR8 ;  /* 0x000078080a3fd5b2 */ /* 0x0000e20008000100 */
[----:B------:R-:W-:Y:S01]  /*06d0*/  NOP ;  /* 0x0000000000007918 */ /* 0x000fe20000000000 */
[----:B---34-:R-:W-:Y:S08]  /*06e0*/  BAR.SYNC.DEFER_BLOCKING 0x0 ;  /* 0x0000000000007b1d */ /* 0x018ff00000010000 */
[----:B0-----:R-:W-:Y:S05]  /*06f0*/  @!P0 BRA `(.L_x_3) ;  /* 0x0000000000208947 */ /* 0x001fea0003800000 */
[----:B------:R-:W0:Y:S02]  /*0700*/  LDC.64 R4, c[0x0][0x598] ;  /* 0x00016600ff047b82 */ /* 0x000e240000000a00 */
[----:B0-----:R-:W2:Y:S02]  /*0710*/  LDG.E.64 R4, desc[UR22][R4.64] ;  /* 0x0000001604047981 */ /* 0x001ea4000c1e1b00 */
[----:B--2---:R-:W-:-:S04]  /*0720*/  ISETP.NE.U32.AND P0, PT, R4, RZ, PT ;  /* 0x000000ff0400720c */ /* 0x004fc80003f05070 */
[----:B------:R-:W-:-:S13]  /*0730*/  ISETP.NE.AND.EX P0, PT, R5, RZ, PT, P0 ;  /* 0x000000ff0500720c */ /* 0x000fda0003f05300 */
[----:B------:R-:W-:Y:S05]  /*0740*/  @!P0 BRA `(.L_x_3) ;  /* 0x00000000000c8947 */ /* 0x000fea0003800000 */
[----:B------:R-:W2:Y:S02]  /*0750*/  LD.E R4, desc[UR22][R4.64] ;  /* 0x0000001604047980 */ /* 0x000ea4000c101900 */
[----:B--2---:R-:W-:Y:S01]  /*0760*/  R2UR UR24, R4 ;  /* 0x00000000041872ca */ /* 0x004fe200000e0000 */
[----:B------:R-:W-:-:S14]  /*0770*/  BRA `(.L_x_4) ;  /* 0x0000000000247947 */ /* 0x000fdc0003800000 */
.L_x_3:
[----:B------:R-:W-:Y:S02]  /*0780*/  ULDC.64 UR4, c[0x0][0x588] ;  /* 0x0001620000047ab9 */ /* 0x000fe40000000a00 */
[----:B------:R-:W-:-:S04]  /*0790*/  ISETP.NE.U32.AND P0, PT, RZ, UR4, PT ;  /* 0x00000004ff007c0c */ /* 0x000fc8000bf05070 */
[----:B------:R-:W-:-:S13]  /*07a0*/  ISETP.NE.AND.EX P0, PT, RZ, UR5, PT, P0 ;  /* 0x00000005ff007c0c */ /* 0x000fda000bf05300 */
[----:B------:R-:W-:Y:S05]  /*07b0*/  @!P0 BRA `(.L_x_5) ;  /* 0x0000000000108947 */ /* 0x000fea0003800000 */
[----:B------:R-:W0:Y:S02]  /*07c0*/  LDC.64 R4, c[0x0][0x588] ;  /* 0x00016200ff047b82 */ /* 0x000e240000000a00 */
[----:B0-----:R-:W2:Y:S02]  /*07d0*/  LDG.E R4, desc[UR22][R4.64] ;  /* 0x0000001604047981 */ /* 0x001ea4000c1e1900 */
[----:B--2---:R-:W-:Y:S01]  /*07e0*/  R2UR UR24, R4 ;  /* 0x00000000041872ca */ /* 0x004fe200000e0000 */
[----:B------:R-:W-:-:S14]  /*07f0*/  BRA `(.L_x_4) ;  /* 0x0000000000047947 */ /* 0x000fdc0003800000 */
.L_x_5:
[----:B------:R-:W-:-:S05]  /*0800*/  ULDC UR24, c[0x0][0x580] ;  /* 0x0001600000187ab9 */ /* 0x000fca0000000800 */
.L_x_4:
[----:B------:R-:W-:Y:S02]  /*0810*/  ULDC.64 UR4, c[0x0][0x5a0] ;  /* 0x0001680000047ab9 */ /* 0x000fe40000000a00 */
[----:B------:R-:W-:-:S04]  /*0820*/  ISETP.NE.U32.AND P0, PT, RZ, UR4, PT ;  /* 0x00000004ff007c0c */ /* 0x000fc8000bf05070 */
[----:B------:R-:W-:-:S13]  /*0830*/  ISETP.NE.AND.EX P0, PT, RZ, UR5, PT, P0 ;  /* 0x00000005ff007c0c */ /* 0x000fda000bf05300 */
[----:B------:R-:W-:Y:S05]  /*0840*/  @!P0 BRA `(.L_x_6) ;  /* 0x0000000000208947 */ /* 0x000fea0003800000 */
        /* <DEDUP_REMOVED lines=8> */
.L_x_6:
        /* <DEDUP_REMOVED lines=8> */
.L_x_8:
[----:B------:R-:W-:-:S05]  /*0950*/  ULDC UR25, c[0x0][0x584] ;  /* 0x0001610000197ab9 */ /* 0x000fca0000000800 */
.L_x_7:
[----:B------:R-:W0:Y:S01]  /*0960*/  LDC R0, c[0x0][0x65c] ;  /* 0x00019700ff007b82 */ /* 0x000e220000000800 */
[----:B------:R-:W1:Y:S01]  /*0970*/  S2R R12, SR_CTAID.Y ;  /* 0x00000000000c7919 */ /* 0x000e620000002600 */
[----:B------:R-:W-:Y:S01]  /*0980*/  IMAD.MOV.U32 R5, RZ, RZ, RZ ;  /* 0x000000ffff057224 */ /* 0x000fe200078e00ff */
[----:B------:R-:W-:Y:S01]  /*0990*/  UISETP.NE.AND UP0, UPT, UR14, 0x2, UPT ;  /* 0x000000020e00788c */ /* 0x000fe2000bf05270 */
[----:B------:R-:W2:Y:S01]  /*09a0*/  S2R R4, SR_CTAID.X ;  /* 0x0000000000047919 */ /* 0x000ea20000002500 */
[----:B------:R-:W-:Y:S01]  /*09b0*/  ULDC UR7, c[0x0][0x28c] ;  /* 0x0000a30000077ab9 */ /* 0x000fe20000000800 */
[----:B------:R-:W-:Y:S01]  /*09c0*/  UMOV UR5, URZ ;  /* 0x0000003f00057c82 */ /* 0x000fe20008000000 */
[----:B------:R-:W-:Y:S02]  /*09d0*/  UIADD3 UR7, UR7, 0x3f, URZ ;  /* 0x0000003f07077890 */ /* 0x000fe4000fffe03f */
[----:B------:R-:W-:Y:S01]  /*09e0*/  PLOP3.LUT P0, PT, PT, PT, UP0, 0x80, 0x0 ;  /* 0x000000000000781c */ /* 0x000fe20003f0f008 */
[----:B------:R-:W-:Y:S01]  /*09f0*/  UMOV UR4, URZ ;  /* 0x0000003f00047c82 */ /* 0x000fe20008000000 */
[----:B------:R-:W-:Y:S01]  /*0a00*/  ULDC.64 UR18, c[0x0][0x650] ;  /* 0x0001940000127ab9 */ /* 0x000fe20000000a00 */
[----:B------:R-:W-:-:S04]  /*0a10*/  USHF.R.S32.HI UR10, URZ, 0x1f, UR7 ;  /* 0x0000001f3f0a7899 */ /* 0x000fc80008011407 */
[----:B------:R-:W-:-:S04]  /*0a20*/  ULEA.HI UR10, UR10, UR7, URZ, 0x6 ;  /* 0x000000070a0a7291 */ /* 0x000fc8000f8f303f */
[----:B------:R-:W-:Y:S01]  /*0a30*/  USHF.R.S32.HI UR14, URZ, 0x6, UR10 ;  /* 0x000000063f0e7899 */ /* 0x000fe2000801140a */
[----:B0-----:R-:W-:-:S13]  /*0a40*/  ISETP.NE.AND P2, PT, R0, 0x1, PT ;  /* 0x000000010000780c */ /* 0x001fda0003f45270 */
[----:B------:R-:W2:Y:S01]  /*0a50*/  @P2 LDC R9, c[0x0][0x10] ;  /* 0x00000400ff092b82 */ /* 0x000ea20000000800 */
[----:B-1----:R-:W-:Y:S02]  /*0a60*/  @P2 IMAD.MOV.U32 R6, RZ, RZ, R12 ;  /* 0x000000ffff062224 */ /* 0x002fe400078e000c */
[----:B------:R-:W-:-:S05]  /*0a70*/  @P2 IMAD.MOV.U32 R7, RZ, RZ, RZ ;  /* 0x000000ffff072224 */ /* 0x000fca00078e00ff */
[----:B------:R-:W0:Y:S01]  /*0a80*/  @!P2 LDC R11, c[0x0][0xc] ;  /* 0x00000300ff0bab82 */ /* 0x000e220000000800 */
[----:B------:R-:W-:Y:S01]  /*0a90*/  ULDC UR8, c[0x0][0xc] ;  /* 0x0000030000087ab9 */ /* 0x000fe20000000800 */
[----:B------:R-:W-:Y:S01]  /*0aa0*/  ULDC UR9, c[0x0][0x10] ;  /* 0x0000040000097ab9 */ /* 0x000fe20000000800 */
[----:B------:R-:W-:Y:S01]  /*0ab0*/  ULDC UR7, c[0x0][0x14] ;  /* 0x0000050000077ab9 */ /* 0x000fe20000000800 */
[----:B------:R-:W-:-:S04]  /*0ac0*/  UIMAD.WIDE.U32 UR8, UR8, UR9, URZ ;  /* 0x00000009080872a5 */ /* 0x000fc8000f8e003f */
[----:B------:R-:W-:Y:S02]  /*0ad0*/  UIMAD.WIDE.U32 UR20, UR8, UR7, URZ ;  /* 0x00000007081472a5 */ /* 0x000fe4000f8e003f */
[----:B------:R-:W-:-:S04]  /*0ae0*/  UIMAD UR15, UR9, UR7, URZ ;  /* 0x00000007090f72a4 */ /* 0x000fc8000f8e023f */
[----:B------:R-:W-:Y:S01]  /*0af0*/  UIADD3 UR15, UR21, UR15, URZ ;  /* 0x0000000f150f7290 */ /* 0x000fe2000fffe03f */
[----:B--2---:R-:W-:-:S04]  /*0b00*/  @P2 IMAD.WIDE.U32 R8, R4, R9, R6 ;  /* 0x0000000904082225 */ /* 0x004fc800078e0006 */
[----:B------:R-:W-:Y:S02]  /*0b10*/  @P2 IMAD.MOV.U32 R13, RZ, RZ, R8 ;  /* 0x000000ffff0d2224 */ /* 0x000fe400078e0008 */
[----:B0-----:R-:W-:-:S04]  /*0b20*/  @!P2 IMAD.WIDE.U32 R6, R11, R12, R4 ;  /* 0x0000000c0b06a225 */ /* 0x001fc800078e0004 */
[----:B------:R-:W-:Y:S02]  /*0b30*/  @P2 IMAD.MOV.U32 R11, RZ, RZ, RZ ;  /* 0x000000ffff0b2224 */ /* 0x000fe400078e00ff */
[----:B------:R-:W-:Y:S02]  /*0b40*/  @!P2 IMAD.MOV.U32 R13, RZ, RZ, R6 ;  /* 0x000000ffff0da224 */ /* 0x000fe400078e0006 */
[----:B------:R-:W-:Y:S02]  /*0b50*/  @P2 IMAD.IADD R10, R9, 0x1, R11 ;  /* 0x00000001090a2824 */ /* 0x000fe400078e020b */
[----:B------:R-:W-:Y:S01]  /*0b60*/  @!P2 IMAD.MOV.U32 R10, RZ, RZ, R7 ;  /* 0x000000ffff0aa224 */ /* 0x000fe200078e0007 */
[----:B------:R0:W-:Y:S01]  /*0b70*/  STL [R1+0x7c], R13 ;  /* 0x00007c0d01007387 */ /* 0x0001e20000100800 */
[----:B------:R-:W-:Y:S02]  /*0b80*/  IMAD.MOV.U32 R18, RZ, RZ, R13 ;  /* 0x000000ffff127224 */ /* 0x000fe400078e000d */
[----:B------:R-:W-:Y:S01]  /*0b90*/  IMAD.MOV.U32 R19, RZ, RZ, R10 ;  /* 0x000000ffff137224 */ /* 0x000fe200078e000a */
[----:B------:R0:W-:Y:S01]  /*0ba0*/  STL [R1+0x78], R10 ;  /* 0x0000780a01007387 */ /* 0x0001e20000100800 */
[----:B------:R-:W-:Y:S05]  /*0bb0*/  @P0 BRA `(.L_x_9) ;  /* 0x0000000000280947 */ /* 0x000fea0003800000 */
[----:B------:R-:W-:Y:S01]  /*0bc0*/  IADD3 R18, P0, R18, UR20, RZ ;  /* 0x0000001412127c10 */ /* 0x000fe2000ff1e0ff */
[----:B------:R-:W-:Y:S02]  /*0bd0*/  UISETP.GE.U32.AND UP0, UPT, UR14, 0x5, UPT ;  /* 0x000000050e00788c */ /* 0x000fe4000bf06070 */
[----:B------:R-:W-:Y:S01]  /*0be0*/  UIMAD.WIDE.U32 UR4, UR14, -0x33333333, URZ ;  /* 0xcccccccd0e0478a5 */ /* 0x000fe2000f8e003f */
[----:B------:R-:W-:Y:S01]  /*0bf0*/  IADD3.X R19, R19, UR15, RZ, P0, !PT ;  /* 0x0000000f13137c10 */ /* 0x000fe200087fe4ff */
[----:B------:R1:W-:Y:S02]  /*0c00*/  STL [R1+0x7c], R18 ;  /* 0x00007c1201007387 */ /* 0x0003e40000100800 */
[----:B------:R-:W-:Y:S02]  /*0c10*/  USHF.R.U32.HI UR5, URZ, 0x2, UR5 ;  /* 0x000000023f057899 */ /* 0x000fe40008011605 */
[----:B------:R1:W-:Y:S01]  /*0c20*/  STL [R1+0x78], R19 ;  /* 0x0000781301007387 */ /* 0x0003e20000100800 */
[----:B------:R-:W-:-:S02]  /*0c30*/  UMOV UR4, URZ ;  /* 0x0000003f00047c82 */ /* 0x000fc40008000000 */
[----:B------:R-:W-:Y:S02]  /*0c40*/  @UP0 ULOP3.LUT UR4, UR5, 0x1, URZ, 0xc0, !UPT ;  /* 0x0000000105040892 */ /* 0x000fe4000f8ec03f */
[----:B------:R-:W-:-:S12]  /*0c50*/  UIMAD UR5, UR5, -0x5, UR14 ;  /* 0xfffffffb050578a4 */ /* 0x000fd8000f8e020e */
.L_x_9:
[----:B------:R-:W-:Y:S01]  /*0c60*/  IMAD.MOV.U32 R8, RZ, RZ, -0x1 ;  /* 0xffffffffff087424 */ /* 0x000fe200078e00ff */
[----:B------:R-:W-:Y:S01]  /*0c70*/  ISETP.GE.U32.AND P0, PT, R18, UR18, PT ;  /* 0x0000001212007c0c */ /* 0x000fe2000bf06070 */
[----:B------:R-:W-:Y:S01]  /*0c80*/  IMAD.MOV.U32 R6, RZ, RZ, -0x1 ;  /* 0xffffffffff067424 */ /* 0x000fe200078e00ff */
[----:B------:R-:W-:Y:S01]  /*0c90*/  PRMT R0, RZ, 0x7610, R0 ;  /* 0x00007610ff007816 */ /* 0x000fe20000000000 */
[----:B------:R-:W-:Y:S01]  /*0ca0*/  IMAD.MOV.U32 R7, RZ, RZ, -0x1 ;  /* 0xffffffffff077424 */ /* 0x000fe200078e00ff */
[----:B------:R2:W-:Y:S01]  /*0cb0*/  STL [R1+0x80], R8 ;  /* 0x0000800801007387 */ /* 0x0005e20000100800 */
[----:B------:R-:W-:-:S03]  /*0cc0*/  ISETP.GE.U32.AND.EX P0, PT, R19, UR19, PT, P0 ;  /* 0x0000001313007c0c */ /* 0x000fc6000bf06100 */
[----:B------:R2:W-:Y:S04]  /*0cd0*/  STL [R1+0x74], R6 ;  /* 0x0000740601007387 */ /* 0x0005e80000100800 */
[----:B------:R2:W-:Y:S06]  /*0ce0*/  STL [R1+0x84], R7 ;  /* 0x0000840701007387 */ /* 0x0005ec0000100800 */
[----:B------:R-:W-:Y:S05]  /*0cf0*/  @P0 BRA `(.L_x_10) ;  /* 0x0000000400680947 */ /* 0x000fea0003800000 */
[----:B------:R-:W3:Y:S01]  /*0d00*/  LDC.64 R14, c[0x0][0x628] ;  /* 0x00018a00ff0e7b82 */ /* 0x000ee20000000a00 */
[----:B--2---:R-:W-:Y:S02]  /*0d10*/  IMAD.MOV.U32 R6, RZ, RZ, R18 ;  /* 0x000000ffff067224 */ /* 0x004fe400078e0012 */
[----:B------:R-:W-:-:S05]  /*0d20*/  IMAD.MOV.U32 R7, RZ, RZ, R19 ;  /* 0x000000ffff077224 */ /* 0x000fca00078e0013 */
[----:B------:R-:W2:Y:S08]  /*0d30*/  LDC R0, c[0x0][0x630] ;  /* 0x00018c00ff007b82 */ /* 0x000eb00000000800 */
[----:B------:R-:W4:Y:S01]  /*0d40*/  LDC.64 R16, c[0x0][0x620] ;  /* 0x00018800ff107b82 */ /* 0x000f220000000a00 */
[----:B---3--:R-:W-:-:S04]  /*0d50*/  ISETP.NE.U32.AND P0, PT, R14, RZ, PT ;  /* 0x000000ff0e00720c */ /* 0x008fc80003f05070 */
[----:B------:R-:W-:-:S13]  /*0d60*/  ISETP.NE.AND.EX P0, PT, R15, RZ, PT, P0 ;  /* 0x000000ff0f00720c */ /* 0x000fda0003f05300 */
[----:B--2-4-:R-:W-:Y:S05]  /*0d70*/  @!P0 BRA `(.L_x_11) ;  /* 0x0000000000288947 */ /* 0x014fea0003800000 */
[----:B------:R-:W2:Y:S02]  /*0d80*/  LDC R11, c[0x0][0x634] ;  /* 0x00018d00ff0b7b82 */ /* 0x000ea40000000800 */
[----:B--2---:R-:W-:-:S05]  /*0d90*/  IADD3 R11, P0, R18, R11, RZ ;  /* 0x0000000b120b7210 */ /* 0x004fca0007f1e0ff */
[----:B0-----:R-:W-:-:S04]  /*0da0*/  IMAD.X R13, RZ, RZ, R19, P0 ;  /* 0x000000ffff0d7224 */ /* 0x001fc800000e0613 */
[----:B------:R-:W-:-:S04]  /*0db0*/  IMAD.WIDE.U32 R6, R13, R14, RZ ;  /* 0x0000000e0d067225 */ /* 0x000fc800078e00ff */
[----:B------:R-:W-:-:S04]  /*0dc0*/  IMAD.WIDE.U32 R8, P0, R11, R15, R6 ;  /* 0x0000000f0b087225 */ /* 0x000fc80007800006 */
[----:B------:R-:W-:-:S04]  /*0dd0*/  IMAD.WIDE.U32 R6, R11, R14, RZ ;  /* 0x0000000e0b067225 */ /* 0x000fc800078e00ff */
[----:B------:R-:W-:Y:S01]  /*0de0*/  IMAD.X R11, RZ, RZ, RZ, P0 ;  /* 0x000000ffff0b7224 */ /* 0x000fe200000e06ff */
[----:B------:R-:W-:Y:S01]  /*0df0*/  IADD3 RZ, P0, R7, R8, RZ ;  /* 0x0000000807ff7210 */ /* 0x000fe20007f1e0ff */
[----:B------:R-:W-:-:S04]  /*0e00*/  IMAD.MOV.U32 R10, RZ, RZ, R9 ;  /* 0x000000ffff0a7224 */ /* 0x000fc800078e0009 */
[----:B------:R-:W-:-:S08]  /*0e10*/  IMAD.WIDE.U32.X R6, R13, R15, R10, P0 ;  /* 0x0000000f0d067225 */ /* 0x000fd000000e040a */
.L_x_11:
[-CC-:B------:R-:W-:Y:S01]  /*0e20*/  SHF.R.U64 R25, R6, R0.reuse, R7.reuse ;  /* 0x0000000006197219 */ /* 0x180fe20000001207 */
[----:B0-----:R-:W0:Y:S01]  /*0e30*/  LDC R10, c[0x0][0x618] ;  /* 0x00018600ff0a7b82 */ /* 0x001e220000000800 */
[----:B------:R-:W-:Y:S01]  /*0e40*/  SHF.R.U32.HI R5, RZ, R0, R7 ;  /* 0x00000000ff057219 */ /* 0x000fe20000011607 */
[----:B------:R-:W-:Y:S01]  /*0e50*/  IMAD.MOV.U32 R6, RZ, RZ, R18 ;  /* 0x000000ffff067224 */ /* 0x000fe200078e0012 */
[----:B------:R-:W-:Y:S01]  /*0e60*/  IADD3 R9, P0, RZ, -R25, RZ ;  /* 0x80000019ff097210 */ /* 0x000fe20007f1e0ff */
[----:B------:R-:W-:Y:S01]  /*0e70*/  IMAD.MOV.U32 R7, RZ, RZ, R19 ;  /* 0x000000ffff077224 */ /* 0x000fe200078e0013 */
[----:B------:R-:W-:Y:S01]  /*0e80*/  I2FP.F32.U32 R0, R4 ;  /* 0x0000000400007245 */ /* 0x000fe20000201000 */
[----:B------:R-:W-:Y:S02]  /*0e90*/  ULDC UR7, c[0x0][0x150] ;  /* 0x0000540000077ab9 */ /* 0x000fe40000000800 */
[----:B------:R-:W2:Y:S01]  /*0ea0*/  LDC.64 R22, c[0x0][0x640] ;  /* 0x00019000ff167b82 */ /* 0x000ea20000000a00 */
[----:B------:R-:W-:-:S02]  /*0eb0*/  IMAD.X R11, RZ, RZ, ~R5, P0 ;  /* 0x000000ffff0b7224 */ /* 0x000fc400000e0e05 */
[----:B------:R-:W-:Y:S01]  /*0ec0*/  FMUL R0, R0, UR7 ;  /* 0x0000000700007c20 */ /* 0x000fe20008400000 */
[----:B------:R-:W-:Y:S01]  /*0ed0*/  IMAD.WIDE.U32 R6, R9, R16, R6 ;  /* 0x0000001009067225 */ /* 0x000fe200078e0006 */
[----:B------:R-:W-:-:S03]  /*0ee0*/  ULDC UR7, c[0x0][0x154] ;  /* 0x0000550000077ab9 */ /* 0x000fc60000000800 */
[----:B------:R-:W-:Y:S01]  /*0ef0*/  IMAD R8, R11, R16, RZ ;  /* 0x000000100b087224 */ /* 0x000fe200078e02ff */
[----:B------:R-:W3:Y:S01]  /*0f00*/  LDC R5, c[0x0][0x144] ;  /* 0x00005100ff057b82 */ /* 0x000ee20000000800 */
[----:B------:R-:W4:Y:S02]  /*0f10*/  F2I.U32.TRUNC.NTZ R0, R0 ;  /* 0x0000000000007305 */ /* 0x000f24000020f000 */
[----:B------:R-:W-:-:S04]  /*0f20*/  IMAD R9, R9, R17, R8 ;  /* 0x0000001109097224 */ /* 0x000fc800078e0208 */
[----:B------:R-:W-:Y:S01]  /*0f30*/  IMAD.IADD R7, R7, 0x1, R9 ;  /* 0x0000000107077824 */ /* 0x000fe200078e0209 */
[----:B------:R-:W5:Y:S01]  /*0f40*/  LDC R16, c[0x0][0x608] ;  /* 0x00018200ff107b82 */ /* 0x000f620000000800 */
[----:B------:R-:W-:-:S03]  /*0f50*/  IMAD.MOV.U32 R9, RZ, RZ, -0x1 ;  /* 0xffffffffff097424 */ /* 0x000fc600078e00ff */
[--C-:B0-----:R-:W-:Y:S02]  /*0f60*/  SHF.R.U64 R14, R6, R10, R7.reuse ;  /* 0x0000000a060e7219 */ /* 0x101fe40000001207 */
[----:B------:R-:W-:Y:S02]  /*0f70*/  I2FP.F32.U32 R6, R12 ;  /* 0x0000000c00067245 */ /* 0x000fe40000201000 */
[----:B------:R-:W0:Y:S01]  /*0f80*/  LDC R20, c[0x0][0x658] ;  /* 0x00019600ff147b82 */ /* 0x000e220000000800 */
[----:B--2---:R-:W-:Y:S01]  /*0f90*/  ISETP.NE.U32.AND P0, PT, R22, RZ, PT ;  /* 0x000000ff1600720c */ /* 0x004fe20003f05070 */
[----:B----4-:R-:W-:Y:S02]  /*0fa0*/  IMAD.MOV R8, RZ, RZ, -R0 ;  /* 0x000000ffff087224 */ /* 0x010fe400078e0a00 */
[----:B------:R-:W-:Y:S01]  /*0fb0*/  FMUL R6, R6, UR7 ;  /* 0x0000000706067c20 */ /* 0x000fe20008400000 */
[----:B------:R-:W-:Y:S02]  /*0fc0*/  SHF.R.U32.HI R7, RZ, R10, R7 ;  /* 0x0000000aff077219 */ /* 0x000fe40000011607 */
[----:B------:R-:W-:Y:S01]  /*0fd0*/  ISETP.NE.AND.EX P0, PT, R23, RZ, PT, P0 ;  /* 0x000000ff1700720c */ /* 0x000fe20003f05300 */
[----:B------:R2:W4:Y:S01]  /*0fe0*/  F2I.U32.TRUNC.NTZ R13, R6 ;  /* 0x00000006000d7305 */ /* 0x000522000020f000 */
[----:B------:R-:W2:Y:S01]  /*0ff0*/  LDC R15, c[0x0][0x148] ;  /* 0x00005200ff0f7b82 */ /* 0x000ea20000000800 */
[----:B---3--:R-:W-:-:S07]  /*1000*/  IMAD R0, R5, R8, R4 ;  /* 0x0000000805007224 */ /* 0x008fce00078e0204 */
[----:B-1----:R-:W1:Y:S01]  /*1010*/  LDC R18, c[0x0][0x600] ;  /* 0x00018000ff127b82 */ /* 0x002e620000000800 */
[-CC-:B-----5:R-:W-:Y:S02]  /*1020*/  SHF.R.U64 R26, R14, R16.reuse, R7.reuse ;  /* 0x000000100e1a7219 */ /* 0x1a0fe40000001207 */
[----:B------:R-:W-:Y:S01]  /*1030*/  SHF.R.U32.HI R5, RZ, R16, R7 ;  /* 0x00000010ff057219 */ /* 0x000fe20000011607 */
[----:B------:R-:W-:-:S04]  /*1040*/  IMAD.MOV.U32 R7, RZ, RZ, 0x1 ;  /* 0x00000001ff077424 */ /* 0x000fc800078e00ff */
[----:B------:R-:W3:Y:S01]  /*1050*/  LDC R19, c[0x0][0x648] ;  /* 0x00019200ff137b82 */ /* 0x000ee20000000800 */
[-C--:B0-----:R-:W-:Y:S02]  /*1060*/  SHF.L.U32 R4, R9, R20.reuse, RZ ;  /* 0x0000001409047219 */ /* 0x081fe400000006ff */
[--C-:B------:R-:W-:Y:S02]  /*1070*/  SHF.R.U64 R16, R26, R20, R5.reuse ;  /* 0x000000141a107219 */ /* 0x100fe40000001205 */
[----:B------:R-:W-:Y:S02]  /*1080*/  LOP3.LUT R11, RZ, R4, RZ, 0x33, !PT ;  /* 0x00000004ff0b7212 */ /* 0x000fe400078e33ff */
[-C--:B------:R-:W-:Y:S01]  /*1090*/  SHF.R.U32.HI R5, RZ, R20.reuse, R5 ;  /* 0x00000014ff057219 */ /* 0x080fe20000011605 */
[----:B------:R-:W0:Y:S01]  /*10a0*/  LDC R21, c[0x0][0x638] ;  /* 0x00018e00ff157b82 */ /* 0x000e220000000800 */
[----:B------:R-:W-:Y:S01]  /*10b0*/  SHF.L.U32 R10, R7, R20, RZ ;  /* 0x00000014070a7219 */ /* 0x000fe200000006ff */
[----:B------:R-:W-:-:S06]  /*10c0*/  IMAD.MOV.U32 R4, RZ, RZ, R16 ;  /* 0x000000ffff047224 */ /* 0x000fcc00078e0010 */
[----:B------:R-:W0:Y:S01]  /*10d0*/  LDC R24, c[0x0][0x610] ;  /* 0x00018400ff187b82 */ /* 0x000e220000000800 */
[----:B--2-4-:R-:W-:Y:S05]  /*10e0*/  @!P0 BRA `(.L_x_12) ;  /* 0x0000000000288947 */ /* 0x014fea0003800000 */
[----:B------:R-:W2:Y:S02]  /*10f0*/  LDC R9, c[0x0][0x64c] ;  /* 0x00019300ff097b82 */ /* 0x000ea40000000800 */
[----:B--2---:R-:W-:-:S05]  /*1100*/  IADD3 R9, P0, R16, R9, RZ ;  /* 0x0000000910097210 */ /* 0x004fca0007f1e0ff */
[----:B------:R-:W-:-:S04]  /*1110*/  IMAD.X R17, RZ, RZ, R5, P0 ;  /* 0x000000ffff117224 */ /* 0x000fc800000e0605 */
[----:B------:R-:W-:-:S04]  /*1120*/  IMAD.WIDE.U32 R4, R17, R22, RZ ;  /* 0x0000001611047225 */ /* 0x000fc800078e00ff */
[----:B------:R-:W-:-:S04]  /*1130*/  IMAD.WIDE.U32 R6, P0, R9, R23, R4 ;  /* 0x0000001709067225 */ /* 0x000fc80007800004 */
[----:B------:R-:W-:-:S04]  /*1140*/  IMAD.WIDE.U32 R4, R9, R22, RZ ;  /* 0x0000001609047225 */ /* 0x000fc800078e00ff */
[----:B------:R-:W-:Y:S01]  /*1150*/  IMAD.X R9, RZ, RZ, RZ, P0 ;  /* 0x000000ffff097224 */ /* 0x000fe200000e06ff */
[----:B------:R-:W-:Y:S01]  /*1160*/  IADD3 RZ, P0, R5, R6, RZ ;  /* 0x0000000605ff7210 */ /* 0x000fe20007f1e0ff */
[----:B------:R-:W-:-:S04]  /*1170*/  IMAD.MOV.U32 R8, RZ, RZ, R7 ;  /* 0x000000ffff087224 */ /* 0x000fc800078e0007 */
[----:B------:R-:W-:-:S08]  /*1180*/  IMAD.WIDE.U32.X R4, R17, R23, R8, P0 ;  /* 0x0000001711047225 */ /* 0x000fd000000e0408 */
.L_x_12:
[----:B---3--:R-:W-:Y:S01]  /*1190*/  SHF.R.U64 R4, R4, R19, R5 ;  /* 0x0000001304047219 */ /* 0x008fe20000001205 */
[----:B-1----:R-:W-:Y:S01]  /*11a0*/  VIADD R5, R18, 0xffffffff ;  /* 0xffffffff12057836 */ /* 0x002fe20000000000 */
[----:B------:R-:W-:Y:S01]  /*11b0*/  LOP3.LUT R11, R26, R11, RZ, 0xc0, !PT ;  /* 0x0000000b1a0b7212 */ /* 0x000fe200078ec0ff */
[----:B------:R-:W-:Y:S02]  /*11c0*/  IMAD.MOV R13, RZ, RZ, -R13 ;  /* 0x000000ffff0d7224 */ /* 0x000fe400078e0a0d */
[----:B------:R-:W-:Y:S01]  /*11d0*/  IMAD.MOV R6, RZ, RZ, -R4 ;  /* 0x000000ffff067224 */ /* 0x000fe200078e0a04 */
[----:B------:R-:W-:Y:S01]  /*11e0*/  LOP3.LUT R14, R14, R5, RZ, 0xc0, !PT ;  /* 0x000000050e0e7212 */ /* 0x000fe200078ec0ff */
[----:B------:R-:W-:Y:S02]  /*11f0*/  @P2 IMAD R0, R15, R13, R12 ;  /* 0x0000000d0f002224 */ /* 0x000fe400078e020c */
[----:B------:R-:W-:Y:S02]  /*1200*/  IMAD R11, R10, R4, R11 ;  /* 0x000000040a0b7224 */ /* 0x000fe400078e020b */
[----:B0-----:R-:W-:-:S02]  /*1210*/  IMAD R5, R6, R21, R16 ;  /* 0x0000001506057224 */ /* 0x001fc400078e0210 */
[----:B------:R-:W-:Y:S02]  /*1220*/  IMAD R4, R11, R24, R0 ;  /* 0x000000180b047224 */ /* 0x000fe400078e0200 */
[----:B------:R-:W-:Y:S02]  /*1230*/  IMAD R5, R5, R18, R14 ;  /* 0x0000001205057224 */ /* 0x000fe400078e020e */
[----:B------:R-:W-:-:S03]  /*1240*/  IMAD.MOV.U32 R0, RZ, RZ, 0x1 ;  /* 0x00000001ff007424 */ /* 0x000fc600078e00ff */
[----:B------:R-:W-:Y:S02]  /*1250*/  SEL R6, R5, R4, !P2 ;  /* 0x0000000405067207 */ /* 0x000fe40005000000 */
[----:B------:R-:W-:-:S03]  /*1260*/  SEL R4, R4, R5, !P2 ;  /* 0x0000000504047207 */ /* 0x000fc60005000000 */
[----:B------:R3:W-:Y:S04]  /*1270*/  STL [R1+0x84], R6 ;  /* 0x0000840601007387 */ /* 0x0007e80000100800 */
[----:B------:R3:W-:Y:S04]  /*1280*/  STL [R1+0x74], R25 ;  /* 0x0000741901007387 */ /* 0x0007e80000100800 */
[----:B------:R3:W-:Y:S02]  /*1290*/  STL [R1+0x80], R4 ;  /* 0x0000800401007387 */ /* 0x0007e40000100800 */
.L_x_10:
[----:B------:R-:W-:Y:S05]  /*12a0*/  @!P1 BRA `(.L_x_13) ;  /* 0x000000d800c09947 */ /* 0x000fea0003800000 */
[----:B------:R-:W-:-:S06]  /*12b0*/  UISETP.GT.U32.AND UP0, UPT, UR12, 0x1, UPT ;  /* 0x000000010c00788c */ /* 0x000fcc000bf04070 */
[----:B------:R-:W-:-:S13]  /*12c0*/  PLOP3.LUT P0, PT, PT, PT, UP0, 0x80, 0x0 ;  /* 0x000000000000781c */ /* 0x000fda0003f0f008 */
[----:B------:R-:W-:Y:S05]  /*12d0*/  @P0 EXIT ;  /* 0x000000000000094d */ /* 0x000fea0003800000 */
.L_x_14:
[----:B------:R-:W-:-:S08]  /*12e0*/  NOP ;  /* 0x0000000000007918 */ /* 0x000fd00000000000 */
[----:B------:R-:W4:Y:S02]  /*12f0*/  USETMAXREG.TRY_ALLOC.CTAPOOL UP0, 0xe8 ;  /* 0x000000e8000079c8 */ /* 0x000f240008000600 */
[----:B----4-:R-:W-:-:S13]  /*1300*/  PLOP3.LUT P0, PT, PT, PT, UP0, 0x80, 0x0 ;  /* 0x000000000000781c */ /* 0x010fda0003f0f008 */
[----:B------:R-:W-:Y:S05]  /*1310*/  @!P0 BRA `(.L_x_14) ;  /* 0xfffffffc00f08947 */ /* 0x000fea000383ffff */
[----:B------:R-:W-:-:S13]  /*1320*/  LOP3.LUT P0, RZ, R0, 0xff, RZ, 0xc0, !PT ;  /* 0x000000ff00ff7812 */ /* 0x000fda000780c0ff */
[----:B------:R-:W-:Y:S05]  /*1330*/  @!P0 EXIT ;  /* 0x000000000000894d */ /* 0x000fea0003800000 */
[----:B------:R-:W4:Y:S01]  /*1340*/  S2UR UR6, SR_CgaCtaId ;  /* 0x00000000000679c3 */ /* 0x000f220000008800 */
[----:B------:R-:W-:Y:S01]  /*1350*/  SHF.R.S32.HI R0, RZ, 0x1f, R3 ;  /* 0x0000001fff007819 */ /* 0x000fe20000011403 */
[----:B------:R-:W-:Y:S01]  /*1360*/  UIADD3 UR7, UR17, -0x1, URZ ;  /* 0xffffffff11077890 */ /* 0x000fe2000fffe03f */
[----:B------:R-:W-:Y:S02]  /*1370*/  UMOV UR12, 0x400 ;  /* 0x00000400000c7882 */ /* 0x000fe40000000000 */
[CC--:B------:R-:W-:Y:S01]  /*1380*/  LEA.HI R2, R0.reuse, R3.reuse, RZ, 0x2 ;  /* 0x0000000300027211 */ /* 0x0c0fe200078f10ff */
[----:B------:R-:W-:Y:S01]  /*1390*/  UISETP.LT.AND UP0, UPT, UR14, 0x1, UPT ;  /* 0x000000010e00788c */ /* 0x000fe2000bf01270 */
[----:B------:R-:W-:Y:S01]  /*13a0*/  LEA.HI R0, R0, R3, RZ, 0x5 ;  /* 0x0000000300007211 */ /* 0x000fe200078f28ff */
[----:B------:R-:W-:Y:S01]  /*13b0*/  ULOP3.LUT UR26, UR13, 0x1, URZ, 0xfc, !UPT ;  /* 0x000000010d1a7892 */ /* 0x000fe2000f8efc3f */
[--C-:B---3--:R-:W-:Y:S01]  /*13c0*/  SHF.R.S32.HI R4, RZ, 0x2, R2.reuse ;  /* 0x00000002ff047819 */ /* 0x108fe20000011402 */
[----:B------:R-:W-:Y:S01]  /*13d0*/  USEL UR16, UR14, 0x1, UP0 ;  /* 0x000000010e107887 */ /* 0x000fe20008000000 */
[----:B------:R-:W-:Y:S01]  /*13e0*/  SHF.R.S32.HI R5, RZ, 0x1f, R2 ;  /* 0x0000001fff057819 */ /* 0x000fe20000011402 */
[----:B------:R-:W-:-:S02]  /*13f0*/  UISETP.NE.AND UP0, UPT, UR7, URZ, UPT ;  /* 0x0000003f0700728c */ /* 0x000fc4000bf05270 */
[----:B------:R-:W-:Y:S01]  /*1400*/  USHF.L.U32 UR27, UR14, 0x1, URZ ;  /* 0x000000010e1b7899 */ /* 0x000fe2000800063f */
[----:B------:R-:W-:Y:S01]  /*1410*/  LEA.HI R5, R5, R4, RZ, 0x3 ;  /* 0x0000000405057211 */ /* 0x000fe200078f18ff */
[----:B------:R-:W-:Y:S02]  /*1420*/  UIADD3 UR16, -UR16, UR14, URZ ;  /* 0x0000000e10107290 */ /* 0x000fe4000fffe13f */
[----:B------:R-:W-:Y:S01]  /*1430*/  USEL UR29, URZ, 0x1, UP0 ;  /* 0x000000013f1d7887 */ /* 0x000fe20008000000 */
[----:B------:R-:W-:Y:S01]  /*1440*/  LOP3.LUT R5, R5, 0xfffffff8, RZ, 0xc0, !PT ;  /* 0xfffffff805057812 */ /* 0x000fe200078ec0ff */
[----:B----4-:R-:W-:-:S04]  /*1450*/  ULEA UR12, UR6, UR12, 0x18 ;  /* 0x0000000c060c7291 */ /* 0x010fc8000f8ec03f */
[----:B------:R-:W-:Y:S01]  /*1460*/  IMAD.IADD R2, R4, 0x1, -R5 ;  /* 0x0000000104027824 */ /* 0x000fe200078e0a05 */
[----:B------:R-:W-:Y:S01]  /*1470*/  USHF.L.U32 UR6, UR7, 0x3, URZ ;  /* 0x0000000307067899 */ /* 0x000fe2000800063f */
[----:B------:R-:W-:Y:S01]  /*1480*/  SHF.R.S32.HI R5, RZ, 0x5, R0 ;  /* 0x00000005ff057819 */ /* 0x000fe20000011400 */
[----:B------:R-:W-:Y:S02]  /*1490*/  UIADD3 UR28, UR12, 0x60, URZ ;  /* 0x000000600c1c7890 */ /* 0x000fe4000fffe03f */
[----:B------:R-:W-:Y:S01]  /*14a0*/  ULOP3.LUT UR6, UR6, 0x8, URZ, 0xc0, !UPT ;  /* 0x0000000806067892 */ /* 0x000fe2000f8ec03f */
[--C-:B------:R-:W-:Y:S01]  /*14b0*/  SHF.R.S32.HI R3, RZ, 0x1f, R2.reuse ;  /* 0x0000001fff037819 */ /* 0x100fe20000011402 */
[C-C-:B------:R-:W-:Y:S01]  /*14c0*/  IMAD R0, R5.reuse, -0x10, -R2.reuse ;  /* 0xfffffff005007824 */ /* 0x140fe200078e0a02 */
[----:B------:R-:W-:Y:S02]  /*14d0*/  ULEA UR17, UR17, UR28, 0x3 ;  /* 0x0000001c11117291 */ /* 0x000fe4000f8e183f */
[----:B------:R-:W-:Y:S01]  /*14e0*/  ULOP3.LUT UR30, UR6, 0x8, URZ, 0x3c, !UPT ;  /* 0x00000008061e7892 */ /* 0x000fe2000f8e3c3f */
[----:B------:R-:W-:Y:S01]  /*14f0*/  IMAD.WIDE R2, R5, 0x10, R2 ;  /* 0x0000001005027825 */ /* 0x000fe200078e0202 */
[----:B------:R-:W-:-:S03]  /*1500*/  ULOP3.LUT UR18, UR6, 0x18, URZ, 0x3c, !UPT ;  /* 0x0000001806127892 */ /* 0x000fc6000f8e3c3f */
[----:B------:R-:W-:Y:S02]  /*1510*/  ULDC UR6, c[0x0][0x284] ;  /* 0x0000a10000067ab9 */ /* 0x000fe40000000800 */
[----:B------:R-:W-:-:S05]  /*1520*/  VIADD R0, R0, UR6 ;  /* 0x0000000600007c36 */ /* 0x000fca0008000000 */
[----:B------:R3:W-:Y:S04]  /*1530*/  STL [R1+0x90], R0 ;  /* 0x0000900001007387 */ /* 0x0007e80000100800 */
[----:B------:R3:W-:Y:S02]  /*1540*/  STL.64 [R1+0x88], R2 ;  /* 0x0000880201007387 */ /* 0x0007e40000100a00 */
.L_x_297:
[----:B---3--:R-:W-:Y:S01]  /*1550*/  IMAD.U32 R0, RZ, RZ, UR29 ;  /* 0x0000001dff007e24 */ /* 0x008fe2000f8e00ff */
[----:B0-2---:R-:W3:Y:S01]  /*1560*/  LDC R2, c[0x0][0x28c] ;  /* 0x0000a300ff027b82 */ /* 0x005ee20000000800 */
[----:B------:R-:W-:Y:S01]  /*1570*/  UMOV UR6, URZ ;  /* 0x0000003f00067c82 */ /* 0x000fe20008000000 */
[----:B------:R-:W-:Y:S02]  /*1580*/  UMOV UR19, UR5 ;  /* 0x0000000500137c82 */ /* 0x000fe40008000000 */
[----:B------:R-:W-:-:S04]  /*1590*/  SHF.L.U32 R0, R0, 0x1f, RZ ;  /* 0x0000001f00007819 */ /* 0x000fc800000006ff */
[----:B----4-:R-:W4:Y:S01]  /*15a0*/  SYNCS.PHASECHK.TRANS64.TRYWAIT P0, [UR17+-0x8], R0 ;  /* 0xfffff800ff0075a7 */ /* 0x010f220008000151 */
[----:B---3--:R-:W-:Y:S01]  /*15b0*/  ISETP.GE.AND P1, PT, R2, 0x1, PT ;  /* 0x000000010200780c */ /* 0x008fe20003f26270 */
[----:B-1--4-:R-:W-:-:S12]  /*15c0*/  @!P0 BRA `(.L_x_15) ;  /* 0x000000e8003c8947 */ /* 0x012fd80003800000 */
.L_x_320:
[----:B------:R4:W-:Y:S01]  /*15d0*/  STL [R1+0x70], RZ ;  /* 0x000070ff01007387 */ /* 0x0009e20000100800 */
[----:B------:R-:W-:Y:S01]  /*15e0*/  UMOV UR7, URZ ;  /* 0x0000003f00077c82 */ /* 0x000fe20008000000 */
[----:B------:R-:W-:Y:S01]  /*15f0*/  UMOV UR8, URZ ;  /* 0x0000003f00087c82 */ /* 0x000fe20008000000 */
[----:B---3--:R-:W-:Y:S01]  /*1600*/  IMAD.MOV.U32 R0, RZ, RZ, RZ ;  /* 0x000000ffff007224 */ /* 0x008fe200078e00ff */
[----:B------:R4:W-:Y:S01]  /*1610*/  STL [R1+0x6c], RZ ;  /* 0x00006cff01007387 */ /* 0x0009e20000100800 */
[----:B------:R-:W-:Y:S02]  /*1620*/  CS2R R2, SRZ ;  /* 0x0000000000027805 */ /* 0x000fe4000001ff00 */
[----:B------:R-:W-:Y:S02]  /*1630*/  CS2R R4, SRZ ;  /* 0x0000000000047805 */ /* 0x000fe4000001ff00 */
[----:B--2---:R-:W-:Y:S01]  /*1640*/  CS2R R6, SRZ ;  /* 0x0000000000067805 */ /* 0x004fe2000001ff00 */
[----:B------:R4:W-:Y:S01]  /*1650*/  STL [R1+0x68], RZ ;  /* 0x000068ff01007387 */ /* 0x0009e20000100800 */
[----:B------:R-:W-:-:S02]  /*1660*/  CS2R R8, SRZ ;  /* 0x0000000000087805 */ /* 0x000fc4000001ff00 */
[----:B0-----:R-:W-:Y:S02]  /*1670*/  CS2R R10, SRZ ;  /* 0x00000000000a7805 */ /* 0x001fe4000001ff00 */
[----:B------:R-:W-:Y:S01]  /*1680*/  CS2R R12, SRZ ;  /* 0x00000000000c7805 */ /* 0x000fe2000001ff00 */
[----:B------:R4:W-:Y:S01]  /*1690*/  STL [R1+0x64], RZ ;  /* 0x000064ff01007387 */ /* 0x0009e20000100800 */
[----:B------:R-:W-:Y:S02]  /*16a0*/  CS2R R14, SRZ ;  /* 0x00000000000e7805 */ /* 0x000fe4000001ff00 */
[----:B------:R-:W-:Y:S02]  /*16b0*/  CS2R R16, SRZ ;  /* 0x0000000000107805 */ /* 0x000fe4000001ff00 */
[----:B-1----:R-:W-:Y:S01]  /*16c0*/  CS2R R18, SRZ ;  /* 0x0000000000127805 */ /* 0x002fe2000001ff00 */
[----:B------:R4:W-:Y:S01]  /*16d0*/  STL [R1+0x60], RZ ;  /* 0x000060ff01007387 */ /* 0x0009e20000100800 */
[----:B------:R-:W-:-:S02]  /*16e0*/  CS2R R20, SRZ ;  /* 0x0000000000147805 */ /* 0x000fc4000001ff00 */
[----:B------:R-:W-:Y:S02]  /*16f0*/  CS2R R22, SRZ ;  /* 0x0000000000167805 */ /* 0x000fe4000001ff00 */
[----:B------:R-:W-:Y:S01]  /*1700*/  CS2R R152, SRZ ;  /* 0x0000000000987805 */ /* 0x000fe2000001ff00 */
[----:B------:R4:W-:Y:S01]  /*1710*/  STL [R1+0x5c], RZ ;  /* 0x00005cff01007387 */ /* 0x0009e20000100800 */
[----:B------:R-:W-:Y:S02]  /*1720*/  CS2R R154, SRZ ;  /* 0x00000000009a7805 */ /* 0x000fe4000001ff00 */
[----:B------:R-:W-:Y:S02]  /*1730*/  CS2R R156, SRZ ;  /* 0x00000000009c7805 */ /* 0x000fe4000001ff00 */
[----:B------:R-:W-:Y:S01]  /*1740*/  CS2R R158, SRZ ;  /* 0x00000000009e7805 */ /* 0x000fe2000001ff00 */
        /* <DEDUP_REMOVED lines=45> */
[----:B------:R-:W-:Y:S01]  /*1a20*/  CS2R R226, SRZ ;  /* 0x0000000000e27805 */ /* 0x000fe2000001ff00 */
[----:B------:R-:W-:Y:S01]  /*1a30*/  IMAD.U32 R228, RZ, RZ, UR4 ;  /* 0x00000004ffe47e24 */ /* 0x000fe2000f8e00ff */
[----:B------:R-:W-:Y:S01]  /*1a40*/  CS2R R24, SRZ ;  /* 0x0000000000187805 */ /* 0x000fe2000001ff00 */
[----:B------:R4:W-:Y:S01]  /*1a50*/  STL [R1+0x28], RZ ;  /* 0x000028ff01007387 */ /* 0x0009e20000100800 */
[----:B------:R-:W-:Y:S02]  /*1a60*/  CS2R R26, SRZ ;  /* 0x00000000001a7805 */ /* 0x000fe4000001ff00 */
[----:B------:R-:W-:-:S02]  /*1a70*/  CS2R R28, SRZ ;  /* 0x00000000001c7805 */ /* 0x000fc4000001ff00 */
[----:B------:R-:W-:Y:S01]  /*1a80*/  CS2R R30, SRZ ;  /* 0x00000000001e7805 */ /* 0x000fe2000001ff00 */
[----:B------:R4:W-:Y:S01]  /*1a90*/  STL [R1+0x24], RZ ;  /* 0x000024ff01007387 */ /* 0x0009e20000100800 */
[----:B------:R-:W-:Y:S02]  /*1aa0*/  CS2R R32, SRZ ;  /* 0x0000000000207805 */ /* 0x000fe4000001ff00 */
[----:B------:R-:W-:Y:S02]  /*1ab0*/  CS2R R34, SRZ ;  /* 0x0000000000227805 */ /* 0x000fe4000001ff00 */
        /* <DEDUP_REMOVED lines=33> */
[----:B------:R4:W-:Y:S01]  /*1cd0*/  STL [R1], RZ ;  /* 0x000000ff01007387 */ /* 0x0009e20000100800 */
[----:B------:R-:W-:Y:S02]  /*1ce0*/  CS2R R86, SRZ ;  /* 0x0000000000567805 */ /* 0x000fe4000001ff00 */
[----:B------:R-:W-:-:S02]  /*1cf0*/  CS2R R88, SRZ ;  /* 0x0000000000587805 */ /* 0x000fc4000001ff00 */
[----:B------:R-:W-:Y:S02]  /*1d00*/  CS2R R90, SRZ ;  /* 0x00000000005a7805 */ /* 0x000fe4000001ff00 */
[----:B------:R-:W-:Y:S02]  /*1d10*/  CS2R R92, SRZ ;  /* 0x00000000005c7805 */ /* 0x000fe4000001ff00 */
[----:B------:R-:W-:Y:S02]  /*1d20*/  CS2R R94, SRZ ;  /* 0x00000000005e7805 */ /* 0x000fe4000001ff00 */
[----:B------:R-:W-:Y:S02]  /*1d30*/  CS2R R96, SRZ ;  /* 0x0000000000607805 */ /* 0x000fe4000001ff00 */
        /* <DEDUP_REMOVED lines=26> */
[----:B------:R-:W-:Y:S01]  /*1ee0*/  CS2R R150, SRZ ;  /* 0x0000000000967805 */ /* 0x000fe2000001ff00 */
[----:B----4-:R-:W-:Y:S06]  /*1ef0*/  @!P1 BRA `(.L_x_16) ;  /* 0x0000001000749947 */ /* 0x010fec0003800000 */
[----:B------:R-:W-:-:S06]  /*1f00*/  UISETP.NE.AND UP0, UPT, UR26, 0x3, UPT ;  /* 0x000000031a00788c */ /* 0x000fcc000bf05270 */
[----:B------:R-:W-:-:S13]  /*1f10*/  PLOP3.LUT P1, PT, PT, PT, UP0, 0x80, 0x0 ;  /* 0x000000000000781c */ /* 0x000fda0003f2f008 */
[----:B------:R-:W-:Y:S05]  /*1f20*/  @!P1 BRA `(.L_x_17) ;  /* 0x0000000000049947 */ /* 0x000fea0003800000 */
[----:B------:R-:W-:Y:S01]  /*1f30*/  BPT.TRAP 0x1 ;  /* 0x000000040000795c */ /* 0x000fe20000300000 */
.L_x_17:
[----:B------:R-:W-:Y:S01]  /*1f40*/  ULEA UR6, UR5, UR12, 0x3 ;  /* 0x0000000c05067291 */ /* 0x000fe2000f8e183f */
[----:B------:R-:W-:-:S05]  /*1f50*/  IMAD.U32 R0, RZ, RZ, UR4 ;  /* 0x00000004ff007e24 */ /* 0x000fca000f8e00ff */
[----:B------:R-:W-:-:S04]  /*1f60*/  SHF.L.U32 R0, R0, 0x1f, RZ ;  /* 0x0000001f00007819 */ /* 0x000fc800000006ff */
[----:B------:R0:W1:Y:S01]  /*1f70*/  SYNCS.PHASECHK.TRANS64.TRYWAIT P0, [UR6], R0 ;  /* 0x00000000ff0075a7 */ /* 0x0000620008000146 */
[----:B------:R-:W-:Y:S05]  /*1f80*/  @!P1 BRA `(.L_x_18) ;  /* 0x0000000000049947 */ /* 0x000fea0003800000 */
[----:B------:R-:W-:Y:S01]  /*1f90*/  BPT.TRAP 0x1 ;  /* 0x000000040000795c */ /* 0x000fe20000300000 */
.L_x_18:
[----:B-1----:R-:W-:Y:S05]  /*1fa0*/  @P0 BRA `(.L_x_19) ;  /* 0x0000000000080947 */ /* 0x002fea0003800000 */
[----:B------:R-:W1:Y:S02]  /*1fb0*/  SYNCS.PHASECHK.TRANS64.TRYWAIT P0, [UR6], R0 ;  /* 0x00000000ff0075a7 */ /* 0x000e640008000146 */
[----:B-1----:R-:W-:Y:S05]  /*1fc0*/  @!P0 BRA `(.L_x_20) ;  /* 0x000000dc00d48947 */ /* 0x002fea0003800000 */
.L_x_19:
[----:B------:R-:W-:Y:S01]  /*1fd0*/  UIADD3 UR6, UR12, 0x180, URZ ;  /* 0x000001800c067890 */ /* 0x000fe2000fffe03f */
[----:B------:R-:W-:Y:S01]  /*1fe0*/  WARPGROUP.ARRIVE ;  /* 0x00000000000079c5 */ /* 0x000fe20000000000 */
[----:B------:R-:W-:Y:S01]  /*1ff0*/  UIADD3 UR7, UR12, 0x5180, URZ ;  /* 0x000051800c077890 */ /* 0x000fe2000fffe03f */
[----:B------:R2:W-:Y:S01]  /*2000*/  STL [R1+0x70], RZ ;  /* 0x000070ff01007387 */ /* 0x0005e20000100800 */
[----:B------:R-:W-:Y:S01]  /*2010*/  USHF.R.U32.HI UR6, URZ, 0x4, UR6 ;  /* 0x000000043f067899 */ /* 0x000fe20008011606 */
[----:B01----:R-:W-:Y:S01]  /*2020*/  IMAD.MOV.U32 R0, RZ, RZ, RZ ;  /* 0x000000ffff007224 */ /* 0x003fe200078e00ff */
[----:B------:R-:W-:Y:S01]  /*2030*/  USHF.R.U32.HI UR7, URZ, 0x4, UR7 ;  /* 0x000000043f077899 */ /* 0x000fe20008011607 */
[----:B------:R2:W-:Y:S01]  /*2040*/  STL [R1+0x6c], RZ ;  /* 0x00006cff01007387 */ /* 0x0005e20000100800 */
[----:B------:R-:W-:Y:S01]  /*2050*/  ULOP3.LUT UR6, UR6, 0x3fff, URZ, 0xc0, !UPT ;  /* 0x00003fff06067892 */ /* 0x000fe2000f8ec03f */
[----:B------:R-:W-:Y:S01]  /*2060*/  CS2R R2, SRZ ;  /* 0x0000000000027805 */ /* 0x000fe2000001ff00 */
[----:B------:R-:W-:Y:S01]  /*2070*/  ULOP3.LUT UR7, UR7, 0x3fff, URZ, 0xc0, !UPT ;  /* 0x00003fff07077892 */ /* 0x000fe2000f8ec03f */
[----:B------:R2:W-:Y:S01]  /*2080*/  STL [R1+0x68], RZ ;  /* 0x000068ff01007387 */ /* 0x0005e20000100800 */
[----:B------:R-:W-:Y:S01]  /*2090*/  ULOP3.LUT UR6, UR6, 0x10000, URZ, 0xfc, !UPT ;  /* 0x0001000006067892 */ /* 0x000fe2000f8efc3f */
[----:B------:R-:W-:Y:S01]  /*20a0*/  CS2R R4, SRZ ;  /* 0x0000000000047805 */ /* 0x000fe2000001ff00 */
[----:B------:R-:W-:Y:S01]  /*20b0*/  ULOP3.LUT UR7, UR7, 0x10000, URZ, 0xfc, !UPT ;  /* 0x0001000007077892 */ /* 0x000fe2000f8efc3f */
[----:B------:R2:W-:Y:S01]  /*20c0*/  STL [R1+0x64], RZ ;  /* 0x000064ff01007387 */ /* 0x0005e20000100800 */
[----:B------:R-:W-:Y:S01]  /*20d0*/  ULEA UR8, UR5, UR6, 0x8 ;  /* 0x0000000605087291 */ /* 0x000fe2000f8e403f */
[----:B------:R-:W-:Y:S01]  /*20e0*/  CS2R R6, SRZ ;  /* 0x0000000000067805 */ /* 0x000fe2000001ff00 */
[----:B------:R-:W-:Y:S01]  /*20f0*/  ULEA UR10, UR5, UR7, 0xa ;  /* 0x00000007050a7291 */ /* 0x000fe2000f8e503f */
[----:B------:R2:W-:Y:S01]  /*2100*/  STL [R1+0x60], RZ ;  /* 0x000060ff01007387 */ /* 0x0005e20000100800 */
[----:B------:R-:W-:Y:S01]  /*2110*/  UMOV UR9, 0x80000020 ;  /* 0x8000002000097882 */ /* 0x000fe20000000000 */
[----:B------:R-:W-:Y:S01]  /*2120*/  UMOV UR11, 0x80000020 ;  /* 0x80000020000b7882 */ /* 0x000fe20000000000 */
[----:B------:R-:W-:Y:S01]  /*2130*/  ULDC UR7, c[0x0][0x50c] ;  /* 0x0001430000077ab9 */ /* 0x000fe20000000800 */
[----:B------:R2:W-:Y:S01]  /*2140*/  STL [R1+0x5c], RZ ;  /* 0x00005cff01007387 */ /* 0x0005e20000100800 */
[----:B------:R-:W-:Y:S01]  /*2150*/  UISETP.NE.AND UP0, UPT, UR7, 0x2, UPT ;  /* 0x000000020700788c */ /* 0x000fe2000bf05270 */
[----:B------:R-:W-:Y:S01]  /*2160*/  CS2R R8, SRZ ;  /* 0x0000000000087805 */ /* 0x000fe2000001ff00 */
[----:B------:R-:W-:Y:S01]  /*2170*/  UMOV UR6, 0x2 ;  /* 0x0000000200067882 */ /* 0x000fe20000000000 */
[----:B------:R-:W-:Y:S01]  /*2180*/  QGMMA.64x256x32.F32.E4M3.E4M3 R24, gdesc[UR8], RZ, !UPT ;  /* 0x03e00000081879f3 */ /* 0x000fe2000c7008ff */
[----:B------:R2:W-:Y:S01]  /*2190*/  STL [R1+0x58], RZ ;  /* 0x000058ff01007387 */ /* 0x0005e20000100800 */
[----:B------:R-:W-:Y:S01]  /*21a0*/  USEL UR7, URZ, 0x1, UP0 ;  /* 0x000000013f077887 */ /* 0x000fe20008000000 */
[----:B------:R-:W-:Y:S01]  /*21b0*/  CS2R R10, SRZ ;  /* 0x00000000000a7805 */ /* 0x000fe2000001ff00 */
[----:B------:R-:W-:Y:S01]  /*21c0*/  UIADD3 UR8, UR8, 0x2, URZ ;  /* 0x0000000208087890 */ /* 0x000fe2000fffe03f */
[----:B------:R2:W-:Y:S01]  /*21d0*/  STL [R1+0x54], RZ ;  /* 0x000054ff01007387 */ /* 0x0005e20000100800 */
[----:B------:R-:W-:Y:S01]  /*21e0*/  UIADD3 UR10, UR10, 0x2, URZ ;  /* 0x000000020a0a7890 */ /* 0x000fe2000fffe03f */
[----:B------:R-:W-:-:S02]  /*21f0*/  CS2R R12, SRZ ;  /* 0x00000000000c7805 */ /* 0x000fc4000001ff00 */
[----:B------:R-:W-:Y:S01]  /*2200*/  ISETP.NE.AND P0, PT, RZ, UR7, PT ;  /* 0x00000007ff007c0c */ /* 0x000fe2000bf05270 */
[----:B------:R2:W-:Y:S01]  /*2210*/  STL [R1+0x50], RZ ;  /* 0x000050ff01007387 */ /* 0x0005e20000100800 */
[----:B------:R-:W-:Y:S01]  /*2220*/  UMOV UR9, 0x80000020 ;  /* 0x8000002000097882 */ /* 0x000fe20000000000 */
[----:B------:R-:W-:Y:S01]  /*2230*/  UMOV UR11, 0x80000020 ;  /* 0x80000020000b7882 */ /* 0x000fe20000000000 */
        /* <DEDUP_REMOVED lines=57> */
[----:B------:R2:W-:Y:S04]  /*25d0*/  STL [R1+0x14], RZ ;  /* 0x000014ff01007387 */ /* 0x0005e80000100800 */
[----:B------:R2:W-:Y:S04]  /*25e0*/  STL [R1+0x10], RZ ;  /* 0x000010ff01007387 */ /* 0x0005e80000100800 */
[----:B------:R2:W-:Y:S04]  /*25f0*/  STL [R1+0xc], RZ ;  /* 0x00000cff01007387 */ /* 0x0005e80000100800 */
[----:B------:R2:W-:Y:S04]  /*2600*/  STL [R1+0x8], RZ ;  /* 0x000008ff01007387 */ /* 0x0005e80000100800 */
[----:B------:R2:W-:Y:S04]  /*2610*/  STL [R1+0x4], RZ ;  /* 0x000004ff01007387 */ /* 0x0005e80000100800 */
[----:B------:R2:W-:Y:S01]  /*2620*/  STL [R1], RZ ;  /* 0x000000ff01007387 */ /* 0x0005e20000100800 */
[----:B------:R-:W-:Y:S01]  /*2630*/  QGMMA.64x256x32.F32.E4M3.E4M3 R24, gdesc[UR8], R24, gsb0 ;  /* 0x03e00000081879f3 */ /* 0x000fe20008000818 */
[----:B------:R-:W-:Y:S05]  /*2640*/  @!P0 BRA `(.L_x_21) ;  /* 0x0000000800848947 */ /* 0x000fea0003800000 */
[----:B------:R-:W-:Y:S02]  /*2650*/  WARPGROUP.DEPBAR.LE gsb0, 0x0 ;  /* 0x00008000000079c5 */ /* 0x000fe40000010000 */
[----:B------:R-:W-:-:S01]  /*2660*/  FADD R227, RZ, R24 ;  /* 0x00000018ffe37221 */ /* 0x000fc20000000000 */
[----:B------:R-:W-:Y:S01]  /*2670*/  FADD R226, RZ, R25 ;  /* 0x00000019ffe27221 */ /* 0x000fe20000000000 */
[----:B------:R-:W-:-:S01]  /*2680*/  FADD R225, RZ, R26 ;  /* 0x0000001affe17221 */ /* 0x000fc20000000000 */
[----:B------:R-:W-:Y:S01]  /*2690*/  FADD R224, RZ, R27 ;  /* 0x0000001bffe07221 */ /* 0x000fe20000000000 */
[----:B------:R-:W-:-:S01]  /*26a0*/  FADD R223, RZ, R28 ;  /* 0x0000001cffdf7221 */ /* 0x000fc20000000000 */
[----:B------:R0:W-:Y:S01]  /*26b0*/  STL [R1+0x98], R227 ;  /* 0x000098e301007387 */ /* 0x0001e20000100800 */
[----:B------:R-:W-:-:S01]  /*26c0*/  FADD R222, RZ, R29 ;  /* 0x0000001dffde7221 */ /* 0x000fc20000000000 */
[----:B------:R-:W-:Y:S01]  /*26d0*/  FADD R221, RZ, R30 ;  /* 0x0000001effdd7221 */ /* 0x000fe20000000000 */
[----:B------:R-:W-:-:S01]  /*26e0*/  FADD R220, RZ, R31 ;  /* 0x0000001fffdc7221 */ /* 0x000fc20000000000 */
[----:B------:R-:W-:Y:S01]  /*26f0*/  FADD R219, RZ, R32 ;  /* 0x00000020ffdb7221 */ /* 0x000fe20000000000 */
[----:B------:R-:W-:-:S01]  /*2700*/  FADD R218, RZ, R33 ;  /* 0x00000021ffda7221 */ /* 0x000fc20000000000 */
[----:B------:R-:W-:Y:S01]  /*2710*/  FADD R217, RZ, R34 ;  /* 0x00000022ffd97221 */ /* 0x000fe20000000000 */
[----:B------:R-:W-:-:S01]  /*2720*/  FADD R216, RZ, R35 ;  /* 0x00000023ffd87221 */ /* 0x000fc20000000000 */
[----:B------:R-:W-:Y:S01]  /*2730*/  FADD R215, RZ, R36 ;  /* 0x00000024ffd77221 */ /* 0x000fe20000000000 */
[----:B------:R-:W-:-:S01]  /*2740*/  FADD R214, RZ, R37 ;  /* 0x00000025ffd67221 */ /* 0x000fc20000000000 */
[----:B0-----:R-:W-:Y:S01]  /*2750*/  FADD R227, RZ, R123 ;  /* 0x0000007bffe37221 */ /* 0x001fe20000000000 */
[----:B------:R-:W-:-:S01]  /*2760*/  FADD R213, RZ, R38 ;  /* 0x00000026ffd57221 */ /* 0x000fc20000000000 */
[----:B------:R-:W-:Y:S01]  /*2770*/  FADD R212, RZ, R39 ;  /* 0x00000027ffd47221 */ /* 0x000fe20000000000 */
[----:B------:R-:W-:-:S01]  /*2780*/  FADD R211, RZ, R40 ;  /* 0x00000028ffd37221 */ /* 0x000fc20000000000 */
[----:B------:R-:W-:Y:S01]  /*2790*/  FADD R210, RZ, R41 ;  /* 0x00000029ffd27221 */ /* 0x000fe20000000000 */
[----:B------:R0:W-:Y:S01]  /*27a0*/  STL [R1], R227 ;  /* 0x000000e301007387 */ /* 0x0001e20000100800 */
        /* <DEDUP_REMOVED lines=93> */
[----:B0-----:R-:W-:-:S05]  /*2d80*/  FADD R227, RZ, R130 ;  /* 0x00000082ffe37221 */ /* 0x001fca0000000000 */
[----:B------:R0:W-:Y:S02]  /*2d90*/  STL [R1+0x1c], R227 ;  /* 0x00001ce301007387 */ /* 0x0001e40000100800 */
        /* <DEDUP_REMOVED lines=41> */
[----:B------:R0:W-:Y:S04]  /*3030*/  STL [R1+0x70], R227 ;  /* 0x000070e301007387 */ /* 0x0001e80000100800 */
[----:B0-----:R0:W5:Y:S01]  /*3040*/  LDL.LU R227, [R1+0x98] ;  /* 0x0000980001e37983 */ /* 0x0011620000300800 */
[----:B------:R-:W-:-:S05]  /*3050*/  UMOV UR6, URZ ;  /* 0x0000003f00067c82 */ /* 0x000fca0008000000 */
.L_x_21:
[----:B------:R-:W-:-:S04]  /*3060*/  UIADD3 UR19, UR5, 0x1, URZ ;  /* 0x0000000105137890 */ /* 0x000fc8000fffe03f */
[----:B------:R-:W-:-:S04]  /*3070*/  UISETP.NE.AND UP0, UPT, UR19, 0x5, UPT ;  /* 0x000000051300788c */ /* 0x000fc8000bf05270 */
[----:B------:R-:W-:Y:S02]  /*3080*/  USEL UR8, URZ, 0x1, UP0 ;  /* 0x000000013f087887 */ /* 0x000fe40008000000 */
[----:B------:R-:W-:Y:S02]  /*3090*/  USEL UR19, UR19, URZ, UP0 ;  /* 0x0000003f13137287 */ /* 0x000fe40008000000 */
[----:B------:R-:W-:-:S06]  /*30a0*/  ULOP3.LUT UR8, UR4, UR8, URZ, 0x3c, !UPT ;  /* 0x0000000804087292 */ /* 0x000fcc000f8e3c3f */
[----:B------:R-:W-:Y:S01]  /*30b0*/  IMAD.U32 R228, RZ, RZ, UR8 ;  /* 0x00000008ffe47e24 */ /* 0x000fe2000f8e00ff */
[----:B------:R-:W-:-:S06]  /*30c0*/  UMOV UR8, 0x1 ;  /* 0x0000000100087882 */ /* 0x000fcc0000000000 */
.L_x_16:
[----:B------:R-:W-:-:S06]  /*30d0*/  UISETP.GE.AND UP0, UPT, UR16, 0x1, UPT ;  /* 0x000000011000788c */ /* 0x000fcc000bf06270 */
[----:B------:R-:W-:-:S13]  /*30e0*/  PLOP3.LUT P0, PT, PT, PT, UP0, 0x80, 0x0 ;  /* 0x000000000000781c */ /* 0x000fda0003f0f008 */
[----:B------:R-:W-:Y:S05]  /*30f0*/  @!P0 BRA `(.L_x_22) ;  /* 0x0000001000808947 */ /* 0x000fea0003800000 */
[----:B------:R-:W-:Y:S01]  /*3100*/  UMOV UR31, UR16 ;  /* 0x00000010001f7c82 */ /* 0x000fe20008000000 */
[----:B------:R-:W-:Y:S01]  /*3110*/  UMOV UR32, UR5 ;  /* 0x0000000500207c82 */ /* 0x000fe20008000000 */
[----:B------:R-:W-:-:S05]  /*3120*/  ULDC UR33, c[0x0][0x50c] ;  /* 0x0001430000217ab9 */ /* 0x000fca0000000800 */
.L_x_30:
[----:B------:R-:W-:-:S06]  /*3130*/  UISETP.NE.AND UP0, UPT, UR26, 0x3, UPT ;  /* 0x000000031a00788c */ /* 0x000fcc000bf05270 */
[----:B------:R-:W-:-:S13]  /*3140*/  PLOP3.LUT P1, PT, PT, PT, UP0, 0x80, 0x0 ;  /* 0x000000000000781c */ /* 0x000fda0003f2f008 */
[----:B-1---5:R-:W-:Y:S05]  /*3150*/  @!P1 BRA `(.L_x_23) ;  /* 0x0000000000049947 */ /* 0x022fea0003800000 */
[----:B------:R-:W-:Y:S01]  /*3160*/  BPT.TRAP 0x1 ;  /* 0x000000040000795c */ /* 0x000fe20000300000 */
.L_x_23:
[----:B------:R-:W-:Y:S01]  /*3170*/  ULEA UR9, UR19, UR12, 0x3 ;  /* 0x0000000c13097291 */ /* 0x000fe2000f8e183f */
[----:B------:R-:W-:-:S08]  /*3180*/  SHF.L.U32 R229, R228, 0x1f, RZ ;  /* 0x0000001fe4e57819 */ /* 0x000fd000000006ff */
[----:B------:R1:W3:Y:S01]  /*3190*/  SYNCS.PHASECHK.TRANS64.TRYWAIT P0, [UR9], R229 ;  /* 0x000000e5ff0075a7 */ /* 0x0002e20008000149 */
[----:B------:R-:W-:Y:S05]  /*31a0*/  @!P1 BRA `(.L_x_24) ;  /* 0x0000000000049947 */ /* 0x000fea0003800000 */
[----:B------:R-:W-:Y:S01]  /*31b0*/  BPT.TRAP 0x1 ;  /* 0x000000040000795c */ /* 0x000fe20000300000 */
.L_x_24:
[----:B---3--:R-:W-:Y:S05]  /*31c0*/  @P0 BRA `(.L_x_25) ;  /* 0x0000000000080947 */ /* 0x008fea0003800000 */
[----:B------:R-:W3:Y:S02]  /*31d0*/  SYNCS.PHASECHK.TRANS64.TRYWAIT P0, [UR9], R229 ;  /* 0x000000e5ff0075a7 */ /* 0x000ee40008000149 */
[----:B---3--:R-:W-:Y:S05]  /*31e0*/  @!P0 BRA `(.L_x_26) ;  /* 0x000000cc00648947 */ /* 0x008fea0003800000 */
.L_x_25:
[----:B------:R-:W-:Y:S01]  /*31f0*/  UIADD3 UR9, UR12, 0x180, URZ ;  /* 0x000001800c097890 */ /* 0x000fe2000fffe03f */
[----:B------:R-:W-:Y:S01]  /*3200*/  WARPGROUP.ARRIVE ;  /* 0x00000000000079c5 */ /* 0x000fe20000000000 */
[----:B------:R-:W-:Y:S02]  /*3210*/  UIADD3 UR10, UR12, 0x5180, URZ ;  /* 0x000051800c0a7890 */ /* 0x000fe4000fffe03f */
[----:B------:R-:W-:Y:S02]  /*3220*/  UISETP.NE.AND UP0, UPT, UR7, URZ, UPT ;  /* 0x0000003f0700728c */ /* 0x000fe4000bf05270 */
[----:B------:R-:W-:Y:S02]  /*3230*/  USHF.R.U32.HI UR9, URZ, 0x4, UR9 ;  /* 0x000000043f097899 */ /* 0x000fe40008011609 */
[----:B------:R-:W-:Y:S02]  /*3240*/  USHF.R.U32.HI UR10, URZ, 0x4, UR10 ;  /* 0x000000043f0a7899 */ /* 0x000fe4000801160a */
[----:B------:R-:W-:-:S02]  /*3250*/  USEL UR8, UR8, URZ, !UP0 ;  /* 0x0000003f08087287 */ /* 0x000fc4000c000000 */
[----:B------:R-:W-:Y:S02]  /*3260*/  ULOP3.LUT UR9, UR9, 0x3fff, URZ, 0xc0, !UPT ;  /* 0x00003fff09097892 */ /* 0x000fe4000f8ec03f */
[----:B------:R-:W-:Y:S02]  /*3270*/  ULOP3.LUT UR10, UR10, 0x3fff, URZ, 0xc0, !UPT ;  /* 0x00003fff0a0a7892 */ /* 0x000fe4000f8ec03f */
[----:B------:R-:W-:Y:S02]  /*3280*/  UISETP.NE.U32.AND UP0, UPT, UR8, URZ, UPT ;  /* 0x0000003f0800728c */ /* 0x000fe4000bf05070 */
[----:B------:R-:W-:Y:S02]  /*3290*/  ULOP3.LUT UR8, UR9, 0x10000, URZ, 0xfc, !UPT ;  /* 0x0001000009087892 */ /* 0x000fe4000f8efc3f */
[----:B------:R-:W-:Y:S02]  /*32a0*/  ULOP3.LUT UR10, UR10, 0x10000, URZ, 0xfc, !UPT ;  /* 0x000100000a0a7892 */ /* 0x000fe4000f8efc3f */
[----:B------:R-:W-:-:S02]  /*32b0*/  ULEA UR8, UR19, UR8, 0x8 ;  /* 0x0000000813087291 */ /* 0x000fc4000f8e403f */
[----:B------:R-:W-:Y:S01]  /*32c0*/  ULEA UR10, UR19, UR10, 0xa ;  /* 0x0000000a130a7291 */ /* 0x000fe2000f8e503f */
[----:B------:R-:W-:Y:S01]  /*32d0*/  UMOV UR9, 0x80000020 ;  /* 0x8000002000097882 */ /* 0x000fe20000000000 */
[----:B------:R-:W-:Y:S01]  /*32e0*/  UMOV UR11, 0x80000020 ;  /* 0x80000020000b7882 */ /* 0x000fe20000000000 */
[----:B------:R-:W-:-:S06]  /*32f0*/  UIADD3 UR6, UR6, 0x2, URZ ;  /* 0x0000000206067890 */ /* 0x000fcc000fffe03f */
[----:B------:R-:W-:Y:S01]  /*3300*/  QGMMA.64x256x32.F32.E4M3.E4M3 R24, gdesc[UR8], R24, UP0 ;  /* 0x03e00000081879f3 */ /* 0x000fe2000bf00818 */
[----:B------:R-:W-:Y:S02]  /*3310*/  UIADD3 UR8, UR8, 0x2, URZ ;  /* 0x0000000208087890 */ /* 0x000fe4000fffe03f */
[----:B------:R-:W-:Y:S01]  /*3320*/  UIADD3 UR10, UR10, 0x2, URZ ;  /* 0x000000020a0a7890 */ /* 0x000fe2000fffe03f */
[----:B------:R-:W-:Y:S01]  /*3330*/  UMOV UR9, 0x80000020 ;  /* 0x8000002000097882 */ /* 0x000fe20000000000 */
[----:B------:R-:W-:Y:S01]  /*3340*/  UMOV UR11, 0x80000020 ;  /* 0x80000020000b7882 */ /* 0x000fe20000000000 */
[----:B------:R-:W-:-:S04]  /*3350*/  UISETP.NE.AND UP0, UPT, UR6, UR33, UPT ;  /* 0x000000210600728c */ /* 0x000fc8000bf05270 */
[----:B------:R-:W-:-:S06]  /*3360*/  USEL UR7, URZ, 0x1, UP0 ;  /* 0x000000013f077887 */ /* 0x000fcc0008000000 */
[----:B------:R-:W-:-:S12]  /*3370*/  ISETP.NE.AND P0, PT, RZ, UR7, PT ;  /* 0x00000007ff007c0c */ /* 0x000fd8000bf05270 */
[----:B------:R-:W-:Y:S03]  /*3380*/  QGMMA.64x256x32.F32.E4M3.E4M3 R24, gdesc[UR8], R24, gsb0 ;  /* 0x03e00000081879f3 */ /* 0x000fe60008000818 */
[----:B------:R-:W-:Y:S02]  /*3390*/  WARPGROUP.DEPBAR.LE gsb0, 0x1 ;  /* 0x00008000000079c5 */ /* 0x000fe40000010100 */
[----:B------:R-:W-:Y:S05]  /*33a0*/  @!P0 BRA `(.L_x_27) ;  /* 0x0000000c00788947 */ /* 0x000fea0003800000 */
[----:B------:R-:W-:Y:S02]  /*33b0*/  WARPGROUP.DEPBAR.LE gsb0, 0x0 ;  /* 0x00008000000079c5 */ /* 0x000fe40000010000 */
[----:B-----5:R-:W-:-:S01]  /*33c0*/  FADD R227, R24, R227 ;  /* 0x000000e318e37221 */ /* 0x020fc20000000000 */
[----:B------:R-:W-:Y:S01]  /*33d0*/  FADD R226, R25, R226 ;  /* 0x000000e219e27221 */ /* 0x000fe20000000000 */
[----:B------:R-:W-:-:S01]  /*33e0*/  FADD R225, R26, R225 ;  /* 0x000000e11ae17221 */ /* 0x000fc20000000000 */
[----:B------:R-:W-:Y:S02]  /*33f0*/  FADD R224, R27, R224 ;  /* 0x000000e01be07221 */ /* 0x000fe40000000000 */
[----:B------:R3:W-:Y:S01]  /*3400*/  STL [R1+0x98], R227 ;  /* 0x000098e301007387 */ /* 0x0007e20000100800 */
[----:B------:R-:W-:-:S01]  /*3410*/  FADD R223, R28, R223 ;  /* 0x000000df1cdf7221 */ /* 0x000fc20000000000 */
[----:B------:R-:W-:Y:S01]  /*3420*/  FADD R222, R29, R222 ;  /* 0x000000de1dde7221 */ /* 0x000fe20000000000 */
[----:B------:R-:W-:-:S01]  /*3430*/  FADD R221, R30, R221 ;  /* 0x000000dd1edd7221 */ /* 0x000fc20000000000 */
[----:B---3--:R-:W3:Y:S04]  /*3440*/  LDL.LU R227, [R1+0x2c] ;  /* 0x00002c0001e37983 */ /* 0x008ee80000300800 */
[----:B------:R4:W-:Y:S01]  /*3450*/  STL [R1+0x9c], R226 ;  /* 0x00009ce201007387 */ /* 0x0009e20000100800 */
[----:B------:R-:W-:-:S01]  /*3460*/  FADD R220, R31, R220 ;  /* 0x000000dc1fdc7221 */ /* 0x000fc20000000000 */
[----:B------:R-:W-:-:S02]  /*3470*/  FADD R219, R32, R219 ;  /* 0x000000db20db7221 */ /* 0x000fc40000000000 */
[----:B----4-:R-:W4:Y:S04]  /*3480*/  LDL.LU R226, [R1+0x28] ;  /* 0x0000280001e27983 */ /* 0x010f280000300800 */
[----:B------:R0:W-:Y:S01]  /*3490*/  STL [R1+0xa0], R225 ;  /* 0x0000a0e101007387 */ /* 0x0001e20000100800 */
[----:B------:R-:W-:-:S03]  /*34a0*/  FADD R218, R33, R218 ;  /* 0x000000da21da7221 */ /* 0x000fc60000000000 */
[----:B0-----:R-:W2:Y:S04]  /*34b0*/  LDL.LU R225, [R1+0x24] ;  /* 0x0000240001e17983 */ /* 0x001ea80000300800 */
[----:B------:R0:W-:Y:S01]  /*34c0*/  STL [R1+0xa4], R224 ;  /* 0x0000a4e001007387 */ /* 0x0001e20000100800 */
[----:B------:R-:W-:-:S03]  /*34d0*/  FADD R217, R34, R217 ;  /* 0x000000d922d97221 */ /* 0x000fc60000000000 */
[----:B0-----:R-:W2:Y:S04]  /*34e0*/  LDL.LU R224, [R1+0x20] ;  /* 0x0000200001e07983 */ /* 0x001ea80000300800 */
[----:B------:R0:W-:Y:S01]  /*34f0*/  STL [R1+0xa8], R223 ;  /* 0x0000a8df01007387 */ /* 0x0001e20000100800 */
[----:B------:R-:W-:-:S03]  /*3500*/  FADD R216, R35, R216 ;  /* 0x000000d823d87221 */ /* 0x000fc60000000000 */
[----:B0-----:R-:W2:Y:S04]  /*3510*/  LDL.LU R223, [R1+0x1c] ;  /* 0x00001c0001df7983 */ /* 0x001ea80000300800 */
[----:B------:R0:W-:Y:S04]  /*3520*/  STL [R1+0xac], R222 ;  /* 0x0000acde01007387 */ /* 0x0001e80000100800 */
        /* <DEDUP_REMOVED lines=12> */
[----:B0-----:R-:W2:Y:S01]  /*35f0*/  LDL.LU R216, [R1] ;  /* 0x0000000001d87983 */ /* 0x001ea20000300800 */
[----:B------:R-:W-:-:S01]  /*3600*/  FADD R215, R36, R215 ;  /* 0x000000d724d77221 */ /* 0x000fc20000000000 */
[----:B------:R-:W-:Y:S01]  /*3610*/  FADD R214, R37, R214 ;  /* 0x000000d625d67221 */ /* 0x000fe20000000000 */
[----:B------:R-:W-:-:S01]  /*3620*/  FADD R213, R38, R213 ;  /* 0x000000d526d57221 */ /* 0x000fc20000000000 */
[----:B------:R-:W-:Y:S01]  /*3630*/  FADD R212, R39, R212 ;  /* 0x000000d427d47221 */ /* 0x000fe20000000000 */
[----:B------:R-:W-:-:S01]  /*3640*/  FADD R211, R40, R211 ;  /* 0x000000d328d37221 */ /* 0x000fc20000000000 */
[----:B------:R-:W-:Y:S01]  /*3650*/  STL [R1+0xc8], R215 ;  /* 0x0000c8d701007387 */ /* 0x000fe20000100800 */
        /* <DEDUP_REMOVED lines=15> */
[----:B------:R0:W-:Y:S01]  /*3750*/  STL [R1+0xd8], R211 ;  /* 0x0000d8d301007387 */ /* 0x0001e20000100800 */
[----:B------:R-:W-:-:S01]  /*3760*/  FADD R198, R53, R198 ;  /* 0x000000c635c67221 */ /* 0x000fc20000000000 */
[----:B------:R-:W-:Y:S01]  /*3770*/  FADD R197, R54, R197 ;  /* 0x000000c536c57221 */ /* 0x000fe20000000000 */
        /* <DEDUP_REMOVED lines=68> */
[----:B---3--:R-:W-:-:S01]  /*3bc0*/  FADD R227, R134, R227 ;  /* 0x000000e386e37221 */ /* 0x008fc20000000000 */
[----:B----4-:R-:W-:Y:S01]  /*3bd0*/  FADD R226, R133, R226 ;  /* 0x000000e285e27221 */ /* 0x010fe20000000000 */
[----:B--2---:R-:W-:-:S01]  /*3be0*/  FADD R225, R132, R225 ;  /* 0x000000e184e17221 */ /* 0x004fc20000000000 */
        /* <DEDUP_REMOVED lines=8> */
[----:B------:R-:W-:-:S05]  /*3c70*/  FADD R216, R123, R216 ;  /* 0x000000d87bd87221 */ /* 0x000fca0000000000 */
[----:B------:R2:W-:Y:S04]  /*3c80*/  STL [R1], R216 ;  /* 0x000000d801007387 */ /* 0x0005e80000100800 */
[----:B------:R3:W-:Y:S04]  /*3c90*/  STL [R1+0x4], R217 ;  /* 0x000004d901007387 */ /* 0x0007e80000100800 */
[----:B------:R4:W-:Y:S04]  /*3ca0*/  STL [R1+0x8], R218 ;  /* 0x000008da01007387 */ /* 0x0009e80000100800 */
[----:B------:R1:W-:Y:S04]  /*3cb0*/  STL [R1+0xc], R219 ;  /* 0x00000cdb01007387 */ /* 0x0003e80000100800 */
[----:B------:R1:W-:Y:S04]  /*3cc0*/  STL [R1+0x10], R220 ;  /* 0x000010dc01007387 */ /* 0x0003e80000100800 */
[----:B------:R1:W-:Y:S04]  /*3cd0*/  STL [R1+0x14], R221 ;  /* 0x000014dd01007387 */ /* 0x0003e80000100800 */
[----:B------:R1:W-:Y:S04]  /*3ce0*/  STL [R1+0x18], R222 ;  /* 0x000018de01007387 */ /* 0x0003e80000100800 */
[----:B------:R1:W-:Y:S04]  /*3cf0*/  STL [R1+0x1c], R223 ;  /* 0x00001cdf01007387 */ /* 0x0003e80000100800 */
[----:B------:R1:W-:Y:S04]  /*3d00*/  STL [R1+0x20], R224 ;  /* 0x000020e001007387 */ /* 0x0003e80000100800 */
[----:B0-----:R-:W4:Y:S04]  /*3d10*/  LDL.LU R211, [R1+0x30] ;  /* 0x0000300001d37983 */ /* 0x001f280000300800 */
[----:B------:R0:W-:Y:S04]  /*3d20*/  STL [R1+0x24], R225 ;  /* 0x000024e101007387 */ /* 0x0001e80000100800 */
[----:B------:R-:W4:Y:S04]  /*3d30*/  LDL.LU R212, [R1+0x34] ;  /* 0x0000340001d47983 */ /* 0x000f280000300800 */
[----:B------:R0:W-:Y:S04]  /*3d40*/  STL [R1+0x28], R226 ;  /* 0x000028e201007387 */ /* 0x0001e80000100800 */
[----:B------:R-:W4:Y:S04]  /*3d50*/  LDL.LU R213, [R1+0x38] ;  /* 0x0000380001d57983 */ /* 0x000f280000300800 */
[----:B------:R0:W-:Y:S04]  /*3d60*/  STL [R1+0x2c], R227 ;  /* 0x00002ce301007387 */ /* 0x0001e80000100800 */
[----:B------:R-:W4:Y:S04]  /*3d70*/  LDL.LU R214, [R1+0x3c] ;  /* 0x00003c0001d67983 */ /* 0x000f280000300800 */
[----:B------:R-:W4:Y:S04]  /*3d80*/  LDL.LU R215, [R1+0x40] ;  /* 0x0000400001d77983 */ /* 0x000f280000300800 */
[----:B--2---:R-:W2:Y:S04]  /*3d90*/  LDL.LU R216, [R1+0x44] ;  /* 0x0000440001d87983 */ /* 0x004ea80000300800 */
[----:B---3--:R-:W3:Y:S04]  /*3da0*/  LDL.LU R217, [R1+0x48] ;  /* 0x0000480001d97983 */ /* 0x008ee80000300800 */
[----:B----4-:R-:W4:Y:S04]  /*3db0*/  LDL.LU R218, [R1+0x4c] ;  /* 0x00004c0001da7983 */ /* 0x010f280000300800 */
[----:B-1----:R-:W4:Y:S04]  /*3dc0*/  LDL.LU R219, [R1+0x50] ;  /* 0x0000500001db7983 */ /* 0x002f280000300800 */
[----:B------:R-:W4:Y:S04]  /*3dd0*/  LDL.LU R220, [R1+0x54] ;  /* 0x0000540001dc7983 */ /* 0x000f280000300800 */
[----:B------:R-:W4:Y:S04]  /*3de0*/  LDL.LU R221, [R1+0x58] ;  /* 0x0000580001dd7983 */ /* 0x000f280000300800 */
[----:B------:R-:W4:Y:S04]  /*3df0*/  LDL.LU R222, [R1+0x5c] ;  /* 0x00005c0001de7983 */ /* 0x000f280000300800 */
[----:B------:R-:W4:Y:S04]  /*3e00*/  LDL.LU R223, [R1+0x60] ;  /* 0x0000600001df7983 */ /* 0x000f280000300800 */
[----:B------:R-:W4:Y:S04]  /*3e10*/  LDL.LU R224, [R1+0x64] ;  /* 0x0000640001e07983 */ /* 0x000f280000300800 */
[----:B0-----:R-:W4:Y:S04]  /*3e20*/  LDL.LU R225, [R1+0x68] ;  /* 0x0000680001e17983 */ /* 0x001f280000300800 */
[----:B------:R-:W4:Y:S04]  /*3e30*/  LDL.LU R226, [R1+0x6c] ;  /* 0x00006c0001e27983 */ /* 0x000f280000300800 */
[----:B------:R-:W4:Y:S01]  /*3e40*/  LDL.LU R227, [R1+0x70] ;  /* 0x0000700001e37983 */ /* 0x000f220000300800 */
[----:B------:R-:W-:-:S05]  /*3e50*/  FADD R211, R135, R211 ;  /* 0x000000d387d37221 */ /* 0x000fca0000000000 */
[----:B------:R0:W-:Y:S01]  /*3e60*/  STL [R1+0x30], R211 ;  /* 0x000030d301007387 */ /* 0x0001e20000100800 */
[----:B------:R-:W-:-:S03]  /*3e70*/  FADD R212, R136, R212 ;  /* 0x000000d488d47221 */ /* 0x000fc60000000000 */
[----:B0-----:R0:W5:Y:S01]  /*3e80*/  LDL.LU R211, [R1+0xd8] ;  /* 0x0000d80001d37983 */ /* 0x0011620000300800 */
[----:B------:R-:W-:-:S03]  /*3e90*/  FADD R213, R137, R213 ;  /* 0x000000d589d57221 */ /* 0x000fc60000000000 */
[----:B------:R1:W-:Y:S01]  /*3ea0*/  STL [R1+0x34], R212 ;  /* 0x000034d401007387 */ /* 0x0003e20000100800 */
[----:B------:R-:W-:-:S01]  /*3eb0*/  FADD R214, R138, R214 ;  /* 0x000000d68ad67221 */ /* 0x000fc20000000000 */
[----:B------:R-:W-:Y:S02]  /*3ec0*/  FADD R215, R139, R215 ;  /* 0x000000d78bd77221 */ /* 0x000fe40000000000 */
[----:B-1----:R0:W5:Y:S01]  /*3ed0*/  LDL.LU R212, [R1+0xd4] ;  /* 0x0000d40001d47983 */ /* 0x0021620000300800 */
[----:B--2---:R-:W-:-:S03]  /*3ee0*/  FADD R216, R140, R216 ;  /* 0x000000d88cd87221 */ /* 0x004fc60000000000 */
[----:B------:R1:W-:Y:S01]  /*3ef0*/  STL [R1+0x38], R213 ;  /* 0x000038d501007387 */ /* 0x0003e20000100800 */
[----:B---3--:R-:W-:-:S03]  /*3f00*/  FADD R217, R141, R217 ;  /* 0x000000d98dd97221 */ /* 0x008fc60000000000 */
[----:B-1----:R0:W5:Y:S01]  /*3f10*/  LDL.LU R213, [R1+0xd0] ;  /* 0x0000d00001d57983 */ /* 0x0021620000300800 */
[----:B----4-:R-:W-:-:S03]  /*3f20*/  FADD R218, R142, R218 ;  /* 0x000000da8eda7221 */ /* 0x010fc60000000000 */
[----:B------:R1:W-:Y:S01]  /*3f30*/  STL [R1+0x3c], R214 ;  /* 0x00003cd601007387 */ /* 0x0003e20000100800 */
[----:B------:R-:W-:-:S01]  /*3f40*/  FADD R219, R143, R219 ;  /* 0x000000db8fdb7221 */ /* 0x000fc20000000000 */
[----:B------:R-:W-:Y:S02]  /*3f50*/  FADD R220, R144, R220 ;  /* 0x000000dc90dc7221 */ /* 0x000fe40000000000 */
[----:B-1----:R0:W5:Y:S04]  /*3f60*/  LDL.LU R214, [R1+0xcc] ;  /* 0x0000cc0001d67983 */ /* 0x0021680000300800 */
[----:B------:R1:W-:Y:S01]  /*3f70*/  STL [R1+0x40], R215 ;  /* 0x000040d701007387 */ /* 0x0003e20000100800 */
[----:B------:R-:W-:-:S01]  /*3f80*/  FADD R221, R145, R221 ;  /* 0x000000dd91dd7221 */ /* 0x000fc20000000000 */
[----:B------:R-:W-:-:S02]  /*3f90*/  FADD R222, R146, R222 ;  /* 0x000000de92de7221 */ /* 0x000fc40000000000 */
[----:B-1----:R0:W5:Y:S04]  /*3fa0*/  LDL.LU R215, [R1+0xc8] ;  /* 0x0000c80001d77983 */ /* 0x0021680000300800 */
[----:B------:R1:W-:Y:S01]  /*3fb0*/  STL [R1+0x44], R216 ;  /* 0x000044d801007387 */ /* 0x0003e20000100800 */
[----:B------:R-:W-:-:S03]  /*3fc0*/  FADD R223, R147, R223 ;  /* 0x000000df93df7221 */ /* 0x000fc60000000000 */
        /* <DEDUP_REMOVED lines=13> */
[----:B------:R1:W-:Y:S04]  /*40a0*/  STL [R1+0x58], R221 ;  /* 0x000058dd01007387 */ /* 0x0003e80000100800 */
        /* <DEDUP_REMOVED lines=12> */
[----:B-1----:R0:W5:Y:S01]  /*4170*/  LDL.LU R227, [R1+0x98] ;  /* 0x0000980001e37983 */ /* 0x0021620000300800 */
[----:B------:R-:W-:-:S05]  /*4180*/  UMOV UR6, URZ ;  /* 0x0000003f00067c82 */ /* 0x000fca0008000000 */
.L_x_27:
[----:B------:R-:W-:Y:S05]  /*4190*/  @!P1 BRA `(.L_x_28) ;  /* 0x0000000000049947 */ /* 0x000fea0003800000 */
[----:B------:R-:W-:Y:S01]  /*41a0*/  BPT.TRAP 0x1 ;  /* 0x000000040000795c */ /* 0x000fe20000300000 */
.L_x_28:
[----:B------:R-:W-:Y:S02]  /*41b0*/  UISETP.GT.U32.AND UP0, UPT, UR13, 0x1, UPT ;  /* 0x000000010d00788c */ /* 0x000fe4000bf04070 */
[----:B------:R-:W-:-:S04]  /*41c0*/  ULEA UR8, UR32, UR12, 0x3 ;  /* 0x0000000c20087291 */ /* 0x000fc8000f8e183f */
[----:B------:R-:W-:Y:S01]  /*41d0*/  UIADD3 UR8, UR8, 0x28, URZ ;  /* 0x0000002808087890 */ /* 0x000fe2000fffe03f */
[----:B------:R-:W-:-:S03]  /*41e0*/  PLOP3.LUT P0, PT, PT, PT, UP0, 0x80, 0x0 ;  /* 0x000000000000781c */ /* 0x000fc60003f0f008 */
[----:B------:R-:W-:-:S09]  /*41f0*/  UPRMT UR8, URZ, 0x654, UR8 ;  /* 0x000006543f087896 */ /* 0x000fd20008000008 */
[----:B------:R-:W-:Y:S01]  /*4200*/  SYNCS.ARRIVE.TRANS64.RED.A1T0 RZ, [UR8], RZ ;  /* 0x000000ffffff79a7 */ /* 0x000fe20008100408 */
[----:B------:R-:W-:Y:S05]  /*4210*/  @P0 BRA `(.L_x_29) ;  /* 0x0000000000040947 */ /* 0x000fea0003800000 */
[----:B------:R-:W-:Y:S01]  /*4220*/  BPT.TRAP 0x1 ;  /* 0x000000040000795c */ /* 0x000fe20000300000 */
.L_x_29:
[----:B------:R-:W-:Y:S02]  /*4230*/  UISETP.GT.AND UP2, UPT, UR31, 0x1, UPT ;  /* 0x000000011f00788c */ /* 0x000fe4000bf44270 */
[----:B------:R-:W-:Y:S02]  /*4240*/  UIADD3 UR19, UR19, 0x1, URZ ;  /* 0x0000000113137890 */ /* 0x000fe4000fffe03f */
[----:B------:R-:W-:Y:S02]  /*4250*/  UIADD3 UR32, UR32, 0x1, URZ ;  /* 0x0000000120207890 */ /* 0x000fe4000fffe03f */
[----:B------:R-:W-:Y:S01]  /*4260*/  PLOP3.LUT P0, PT, PT, PT, UP2, 0x80, 0x0 ;  /* 0x000000000000781c */ /* 0x000fe20003f0f028 */
[----:B------:R-:W-:Y:S02]  /*4270*/  UISETP.NE.AND UP0, UPT, UR19, 0x5, UPT ;  /* 0x000000051300788c */ /* 0x000fe4000bf05270 */
[----:B------:R-:W-:Y:S02]  /*4280*/  UISETP.NE.AND UP1, UPT, UR32, 0x5, UPT ;  /* 0x000000052000788c */ /* 0x000fe4000bf25270 */
[----:B------:R-:W-:-:S02]  /*4290*/  USEL UR8, URZ, 0x1, UP0 ;  /* 0x000000013f087887 */ /* 0x000fc40008000000 */
[----:B------:R-:W-:Y:S02]  /*42a0*/  UIADD3 UR31, UR31, -0x1, URZ ;  /* 0xffffffff1f1f7890 */ /* 0x000fe4000fffe03f */
[----:B------:R-:W-:Y:S02]  /*42b0*/  USEL UR19, UR19, URZ, UP0 ;  /* 0x0000003f13137287 */ /* 0x000fe40008000000 */
[----:B------:R-:W-:Y:S01]  /*42c0*/  LOP3.LUT R228, R228, UR8, RZ, 0x3c, !PT ;  /* 0x00000008e4e47c12 */ /* 0x000fe2000f8e3cff */
[----:B------:R-:W-:Y:S01]  /*42d0*/  USEL UR32, UR32, URZ, UP1 ;  /* 0x0000003f20207287 */ /* 0x000fe20008800000 */
[----:B------:R-:W-:Y:S01]  /*42e0*/  UMOV UR8, 0x1 ;  /* 0x0000000100087882 */ /* 0x000fe20000000000 */
[----:B------:R-:W-:Y:S10]  /*42f0*/  @P0 BRA `(.L_x_30) ;  /* 0xffffffec008c0947 */ /* 0x000ff4000383ffff */
.L_x_22:
[----:B------:R-:W-:-:S04]  /*4300*/  UISETP.NE.AND UP0, UPT, UR6, URZ, UPT ;  /* 0x0000003f0600728c */ /* 0x000fc8000bf05270 */
[----:B------:R-:W-:-:S06]  /*4310*/  USEL UR6, URZ, 0x1, !UP0 ;  /* 0x000000013f067887 */ /* 0x000fcc000c000000 */
[----:B------:R-:W-:-:S13]  /*4320*/  ISETP.NE.AND P0, PT, RZ, UR6, PT ;  /* 0x00000006ff007c0c */ /* 0x000fda000bf05270 */
[----:B------:R-:W-:Y:S05]  /*4330*/  @!P0 BRA `(.L_x_31) ;  /* 0x0000000c00d48947 */ /* 0x000fea0003800000 */
[----:B------:R-:W-:Y:S02]  /*4340*/  WARPGROUP.DEPBAR.LE gsb0, 0x0 ;  /* 0x00008000000079c5 */ /* 0x000fe40000010000 */
[----:B-----5:R-:W-:-:S05]  /*4350*/  FADD R227, R24, R227 ;  /* 0x000000e318e37221 */ /* 0x020fca0000000000 */
[----:B------:R3:W-:Y:S04]  /*4360*/  STL [R1+0x98], R227 ;  /* 0x000098e301007387 */ /* 0x0007e80000100800 */
[----:B---3--:R-:W3:Y:S04]  /*4370*/  LDL.LU R227, [R1+0x70] ;  /* 0x0000700001e37983 */ /* 0x008ee80000300800 */
[----:B---3--:R3:W-:Y:S04]  /*4380*/  STL [R1+0x9c], R227 ;  /* 0x00009ce301007387 */ /* 0x0087e80000100800 */
        /* <DEDUP_REMOVED lines=54> */
[----:B---3--:R-:W3:Y:S01]  /*46f0*/  LDL.LU R227, [R1] ;  /* 0x0000000001e37983 */ /* 0x008ee20000300800 */
[----:B------:R-:W-:Y:S01]  /*4700*/  FADD R226, R25, R226 ;  /* 0x000000e219e27221 */ /* 0x000fe20000000000 */
        /* <DEDUP_REMOVED lines=97> */
[----:B---3--:R-:W-:-:S05]  /*4d20*/  FADD R227, R123, R227 ;  /* 0x000000e37be37221 */ /* 0x008fca0000000000 */
[----:B------:R3:W-:Y:S04]  /*4d30*/  STL [R1], R227 ;  /* 0x000000e301007387 */ /* 0x0007e80000100800 */
[----:B---3--:R-:W3:Y:S02]  /*4d40*/  LDL.LU R227, [R1+0x108] ;  /* 0x0001080001e37983 */ /* 0x008ee40000300800 */
[----:B---3--:R-:W-:-:S05]  /*4d50*/  FADD R227, R124, R227 ;  /* 0x000000e37ce37221 */ /* 0x008fca0000000000 */
[----:B------:R3:W-:Y:S04]  /*4d60*/  STL [R1+0x4], R227 ;  /* 0x000004e301007387 */ /* 0x0007e80000100800 */
        /* <DEDUP_REMOVED lines=81> */
[----:B---3--:R3:W5:Y:S02]  /*5280*/  LDL.LU R227, [R1+0x98] ;  /* 0x0000980001e37983 */ /* 0x0087640000300800 */
.L_x_31:
[----:B------:R-:W-:-:S04]  /*5290*/  IMAD.U32 R228, RZ, RZ, UR30 ;  /* 0x0000001effe47e24 */ /* 0x000fc8000f8e00ff */
[----:B------:R4:W-:Y:S01]  /*52a0*/  SYNCS.ARRIVE.TRANS64.A1T0 RZ, [R228+UR28], RZ ;  /* 0x000000ffe4ff79a7 */ /* 0x0009e2000810001c */
[----:B------:R-:W-:Y:S02]  /*52b0*/  WARPGROUP.DEPBAR.LE gsb0, 0x0 ;  /* 0x00008000000079c5 */ /* 0x000fe40000010000 */
[----:B------:R-:W0:Y:S02]  /*52c0*/  LDC R24, c[0x0][0x28c] ;  /* 0x0000a300ff187b82 */ /* 0x000e240000000800 */
[----:B0-----:R-:W-:-:S13]  /*52d0*/  ISETP.GE.AND P0, PT, R24, 0x1, PT ;  /* 0x000000011800780c */ /* 0x001fda0003f06270 */
[----:B----4-:R-:W-:Y:S05]  /*52e0*/  @!P0 BRA `(.L_x_32) ;  /* 0x0000000000408947 */ /* 0x010fea0003800000 */
[----:B------:R-:W-:-:S06]  /*52f0*/  UISETP.NE.AND UP0, UPT, UR26, 0x3, UPT ;  /* 0x000000031a00788c */ /* 0x000fcc000bf05270 */
[----:B------:R-:W-:-:S13]  /*5300*/  PLOP3.LUT P0, PT, PT, PT, UP0, 0x80, 0x0 ;  /* 0x000000000000781c */ /* 0x000fda0003f0f008 */
[----:B------:R-:W-:Y:S05]  /*5310*/  @!P0 BRA `(.L_x_33) ;  /* 0x0000000000048947 */ /* 0x000fea0003800000 */
[----:B------:R-:W-:Y:S01]  /*5320*/  BPT.TRAP 0x1 ;  /* 0x000000040000795c */ /* 0x000fe20000300000 */
.L_x_33:
[----:B------:R-:W-:Y:S02]  /*5330*/  UIADD3 UR8, UR16, UR5, URZ ;  /* 0x0000000510087290 */ /* 0x000fe4000fffe03f */
[----:B------:R-:W-:Y:S02]  /*5340*/  UISETP.GT.U32.AND UP0, UPT, UR13, 0x1, UPT ;  /* 0x000000010d00788c */ /* 0x000fe4000bf04070 */
[----:B------:R-:W-:-:S04]  /*5350*/  UIMAD.WIDE.U32 UR6, UR8, -0x33333333, URZ ;  /* 0xcccccccd080678a5 */ /* 0x000fc8000f8e003f */
[----:B------:R-:W-:Y:S01]  /*5360*/  USHF.R.U32.HI UR6, URZ, 0x2, UR7 ;  /* 0x000000023f067899 */ /* 0x000fe20008011607 */
[----:B------:R-:W-:-:S03]  /*5370*/  PLOP3.LUT P0, PT, PT, PT, UP0, 0x80, 0x0 ;  /* 0x000000000000781c */ /* 0x000fc60003f0f008 */
[----:B------:R-:W-:-:S04]  /*5380*/  UIMAD UR8, UR6, -0x5, UR8 ;  /* 0xfffffffb060878a4 */ /* 0x000fc8000f8e0208 */
[----:B------:R-:W-:-:S04]  /*5390*/  ULEA UR8, UR8, UR12, 0x3 ;  /* 0x0000000c08087291 */ /* 0x000fc8000f8e183f */
[----:B------:R-:W-:-:S04]  /*53a0*/  UIADD3 UR8, UR8, 0x28, URZ ;  /* 0x0000002808087890 */ /* 0x000fc8000fffe03f */
[----:B------:R-:W-:-:S09]  /*53b0*/  UPRMT UR8, URZ, 0x654, UR8 ;  /* 0x000006543f087896 */ /* 0x000fd20008000008 */
[----:B------:R-:W-:Y:S01]  /*53c0*/  SYNCS.ARRIVE.TRANS64.RED.A1T0 RZ, [UR8], RZ ;  /* 0x000000ffffff79a7 */ /* 0x000fe20008100408 */
[----:B------:R-:W-:Y:S05]  /*53d0*/  @P0 BRA `(.L_x_32) ;  /* 0x0000000000040947 */ /* 0x000fea0003800000 */
[----:B------:R-:W-:Y:S01]  /*53e0*/  BPT.TRAP 0x1 ;  /* 0x000000040000795c */ /* 0x000fe20000300000 */
.L_x_32:
[----:B------:R-:W0:Y:S01]  /*53f0*/  S2R R25, SR_TID.X ;  /* 0x0000000000197919 */ /* 0x000e220000002100 */
[----:B------:R-:W-:Y:S01]  /*5400*/  IMAD.U32 R24, RZ, RZ, UR29 ;  /* 0x0000001dff187e24 */ /* 0x000fe2000f8e00ff */
[----:B------:R-:W-:Y:S01]  /*5410*/  UIADD3 UR5, UR27, UR5, URZ ;  /* 0x000000051b057290 */ /* 0x000fe2000fffe03f */
[----:B------:R-:W4:Y:S01]  /*5420*/  LDC R35, c[0x0][0x288] ;  /* 0x0000a200ff237b82 */ /* 0x000f220000000800 */
[----:B------:R-:W-:Y:S02]  /*5430*/  UISETP.GE.U32.AND UP1, UPT, UR27, 0x5, UPT ;  /* 0x000000051b00788c */ /* 0x000fe4000bf26070 */
[----:B------:R-:W-:Y:S01]  /*5440*/  SHF.L.U32 R24, R24, 0x1f, RZ ;  /* 0x0000001f18187819 */ /* 0x000fe200000006ff */
[----:B------:R-:W-:Y:S02]  /*5450*/  UISETP.GT.U32.AND UP0, UPT, UR5, 0x4, UPT ;  /* 0x000000040500788c */ /* 0x000fe4000bf04070 */
[----:B------:R-:W-:Y:S01]  /*5460*/  UIMAD.WIDE.U32 UR6, UR5, -0x33333333, URZ ;  /* 0xcccccccd050678a5 */ /* 0x000fe2000f8e003f */
[----:B------:R-:W1:Y:S01]  /*5470*/  SYNCS.PHASECHK.TRANS64.TRYWAIT P0, [UR17+0x8], R24 ;  /* 0x00000818ff0075a7 */ /* 0x000e620008000151 */
[----:B------:R-:W-:-:S02]  /*5480*/  UISETP.LT.U32.AND UP0, UPT, UR27, 0x5, UP0 ;  /* 0x000000051b00788c */ /* 0x000fc40008701070 */
[----:B------:R-:W-:Y:S02]  /*5490*/  USHF.R.U32.HI UR6, URZ, 0x2, UR7 ;  /* 0x000000023f067899 */ /* 0x000fe40008011607 */
[----:B------:R-:W-:Y:S02]  /*54a0*/  USEL UR8, URZ, 0x1, !UP0 ;  /* 0x000000013f087887 */ /* 0x000fe4000c000000 */
[----:B------:R-:W-:Y:S02]  /*54b0*/  UIMAD UR5, UR6, -0x5, UR5 ;  /* 0xfffffffb060578a4 */ /* 0x000fe4000f8e0205 */
[----:B------:R-:W-:-:S04]  /*54c0*/  ULOP3.LUT UR4, UR4, UR8, URZ, 0x3c, !UPT ;  /* 0x0000000804047292 */ /* 0x000fc8000f8e3c3f */
[----:B------:R-:W-:Y:S01]  /*54d0*/  @UP1 ULOP3.LUT UR4, UR4, 0x1, UR6, 0x78, !UPT ;  /* 0x0000000104041892 */ /* 0x000fe2000f8e7806 */
[----:B0-----:R-:W-:-:S04]  /*54e0*/  SHF.R.S32.HI R26, RZ, 0x1f, R25 ;  /* 0x0000001fff1a7819 */ /* 0x001fc80000011419 */
[----:B------:R-:W-:-:S04]  /*54f0*/  LEA.HI R26, R26, R25, RZ, 0x7 ;  /* 0x000000191a1a7211 */ /* 0x000fc800078f38ff */
[----:B------:R-:W-:-:S05]  /*5500*/  LOP3.LUT R26, R26, 0xffffff80, RZ, 0xc0, !PT ;  /* 0xffffff801a1a7812 */ /* 0x000fca00078ec0ff */
[----:B------:R-:W-:-:S05]  /*5510*/  IMAD.IADD R26, R25, 0x1, -R26 ;  /* 0x00000001191a7824 */ /* 0x000fca00078e0a1a */
[----:B------:R-:W-:-:S04]  /*5520*/  SHF.R.S32.HI R25, RZ, 0x1f, R26 ;  /* 0x0000001fff197819 */ /* 0x000fc8000001141a */
[----:B------:R-:W-:-:S04]  /*5530*/  LEA.HI R25, R25, R26, RZ, 0x2 ;  /* 0x0000001a19197211 */ /* 0x000fc800078f10ff */
[----:B------:R-:W-:-:S05]  /*5540*/  LOP3.LUT R25, R25, 0xfffffffc, RZ, 0xc0, !PT ;  /* 0xfffffffc19197812 */ /* 0x000fca00078ec0ff */
[----:B------:R-:W-:-:S04]  /*5550*/  IMAD.IADD R40, R26, 0x1, -R25 ;  /* 0x000000011a287824 */ /* 0x000fc800078e0a19 */
[----:B------:R-:W-:Y:S01]  /*5560*/  IMAD.SHL.U32 R32, R40, 0x2, RZ ;  /* 0x0000000228207824 */ /* 0x000fe200078e00ff */
[----:B-1--4-:R-:W-:Y:S06]  /*5570*/  @!P0 BRA `(.L_x_34) ;  /* 0x000000a800a08947 */ /* 0x012fec0003800000 */
.L_x_321:
[----:B------:R1:W-:Y:S01]  /*5580*/  STL [R1+0xa0], R3 ;  /* 0x0000a00301007387 */ /* 0x0003e20000100800 */
[----:B------:R-:W-:Y:S01]  /*5590*/  ULDC.64 UR6, c[0x0][0x5d0] ;  /* 0x0001740000067ab9 */ /* 0x000fe20000000a00 */
[----:B------:R-:W-:Y:S01]  /*55a0*/  SHF.R.S32.HI R33, RZ, 0x1f, R32 ;  /* 0x0000001fff217819 */ /* 0x000fe20000011420 */
[----:B------:R-:W-:Y:S01]  /*55b0*/  ULDC UR8, c[0x0][0x284] ;  /* 0x0000a10000087ab9 */ /* 0x000fe20000000800 */
[----:B-1----:R-:W4:Y:S04]  /*55c0*/  LDL.LU R3, [R1+0x84] ;  /* 0x0000840001037983 */ /* 0x002f280000300800 */
[----:B------:R1:W-:Y:S04]  /*55d0*/  STL [R1+0x9c], R2 ;  /* 0x00009c0201007387 */ /* 0x0003e80000100800 */
[----:B-1----:R-:W2:Y:S04]  /*55e0*/  LDL R2, [R1+0x80] ;  /* 0x0000800001027983 */ /* 0x002ea80000100800 */
[----:B-----5:R1:W-:Y:S04]  /*55f0*/  STL [R1+0x98], R0 ;  /* 0x0000980001007387 */ /* 0x0203e80000100800 */
[----:B-1----:R-:W3:Y:S01]  /*5600*/  LDL R0, [R1+0x74] ;  /* 0x0000740001007983 */ /* 0x002ee20000100800 */
[----:B----4-:R-:W-:-:S03]  /*5610*/  IMAD.SHL.U32 R37, R3, 0x100, RZ ;  /* 0x0000010003257824 */ /* 0x010fc600078e00ff */
[----:B------:R1:W5:Y:S01]  /*5620*/  LDL.LU R3, [R1+0xa0] ;  /* 0x0000a00001037983 */ /* 0x0003620000300800 */
[----:B--2---:R-:W-:-:S03]  /*5630*/  IMAD.SHL.U32 R34, R2, 0x40, RZ ;  /* 0x0000004002227824 */ /* 0x004fc600078e00ff */
[----:B------:R1:W5:Y:S01]  /*5640*/  LDL.LU R2, [R1+0x9c] ;  /* 0x00009c0001027983 */ /* 0x0003620000300800 */
[----:B---3--:R-:W-:Y:S01]  /*5650*/  SHF.R.S32.HI R38, RZ, 0x1f, R0 ;  /* 0x0000001fff267819 */ /* 0x008fe20000011400 */
[----:B0-----:R-:W-:-:S04]  /*5660*/  IMAD.WIDE.U32 R24, R0, UR6, R32 ;  /* 0x0000000600187c25 */ /* 0x001fc8000f8e0020 */
[----:B------:R-:W-:-:S04]  /*5670*/  IMAD R26, R38, UR6, RZ ;  /* 0x00000006261a7c24 */ /* 0x000fc8000f8e02ff */
[----:B------:R-:W-:Y:S02]  /*5680*/  IMAD R27, R0, UR7, R26 ;  /* 0x00000007001b7c24 */ /* 0x000fe4000f8e021a */
[----:B------:R1:W5:Y:S01]  /*5690*/  LDL.LU R0, [R1+0x98] ;  /* 0x0000980001007983 */ /* 0x0003620000300800 */
[----:B------:R-:W-:-:S04]  /*56a0*/  ISETP.GE.AND P0, PT, R34, UR8, PT ;  /* 0x0000000822007c0c */ /* 0x000fc8000bf06270 */
[C---:B------:R-:W-:Y:S02]  /*56b0*/  ISETP.GE.OR P0, PT, R37.reuse, R35, P0 ;  /* 0x000000232500720c */ /* 0x040fe40000706670 */
[----:B------:R-:W-:Y:S02]  /*56c0*/  SHF.R.S32.HI R36, RZ, 0x1f, R37 ;  /* 0x0000001fff247819 */ /* 0x000fe40000011425 */
[----:B------:R-:W-:-:S04]  /*56d0*/  IADD3 R24, P1, R37, R24, RZ ;  /* 0x0000001825187210 */ /* 0x000fc80007f3e0ff */
[----:B------:R-:W-:-:S05]  /*56e0*/  IADD3.X R25, R36, R25, R27, P1, !PT ;  /* 0x0000001924197210 */ /* 0x000fca0000ffe41b */
[----:B-1----:R-:W-:Y:S05]  /*56f0*/  @P0 BRA `(.L_x_35) ;  /* 0x0000008c00d00947 */ /* 0x002fea0003800000 */
[----:B------:R0:W-:Y:S01]  /*5700*/  STL.64 [R1+0xa0], R4 ;  /* 0x0000a00401007387 */ /* 0x0001e20000100a00 */
[----:B------:R-:W1:Y:S01]  /*5710*/  LDC.64 R28, c[0x0][0x5c8] ;  /* 0x00017200ff1c7b82 */ /* 0x000e620000000a00 */
[----:B------:R-:W-:Y:S02]  /*5720*/  ULDC.64 UR6, c[0x0][0x5c0] ;  /* 0x0001700000067ab9 */ /* 0x000fe40000000a00 */
[----:B0-----:R-:W2:Y:S04]  /*5730*/  LDL.64 R4, [R1+0x88] ;  /* 0x0000880001047983 */ /* 0x001ea80000100a00 */
[----:B-----5:R0:W-:Y:S04]  /*5740*/  STL [R1+0x9c], R2 ;  /* 0x00009c0201007387 */ /* 0x0201e80000100800 */
[----:B0-----:R-:W2:Y:S04]  /*5750*/  LDL.LU R2, [R1+0x80] ;  /* 0x0000800001027983 */ /* 0x001ea80000300800 */
[----:B------:R0:W-:Y:S04]  /*5760*/  STL [R1+0x98], R0 ;  /* 0x0000980001007387 */ /* 0x0001e80000100800 */
[----:B0-----:R-:W3:Y:S01]  /*5770*/  LDL R0, [R1+0x90] ;  /* 0x0000900001007983 */ /* 0x001ee20000100800 */
[----:B--2---:R-:W-:-:S03]  /*5780*/  IMAD.WIDE R30, R2, 0x40, R4 ;  /* 0x00000040021e7825 */ /* 0x004fc600078e0204 */
[----:B------:R0:W5:Y:S04]  /*5790*/  LDL.LU.64 R4, [R1+0xa0] ;  /* 0x0000a00001047983 */ /* 0x0001680000300a00 */
[----:B------:R0:W5:Y:S01]  /*57a0*/  LDL.LU R2, [R1+0x9c] ;  /* 0x00009c0001027983 */ /* 0x0001620000300800 */
[-C--:B-1----:R-:W-:Y:S02]  /*57b0*/  IMAD R26, R31, R28.reuse, RZ ;  /* 0x0000001c1f1a7224 */ /* 0x082fe400078e02ff */
[----:B------:R-:W-:-:S04]  /*57c0*/  IMAD.WIDE.U32 R24, R30, R28, R24 ;  /* 0x0000001c1e187225 */ /* 0x000fc800078e0018 */
[----:B------:R-:W-:Y:S01]  /*57d0*/  IMAD R27, R30, R29, R26 ;  /* 0x0000001d1e1b7224 */ /* 0x000fe200078e021a */
[----:B------:R-:W-:Y:S01]  /*57e0*/  LEA R26, P0, R28, R24, 0x3 ;  /* 0x000000181c1a7211 */ /* 0x000fe200078018ff */
[----:B---3--:R-:W-:Y:S01]  /*57f0*/  IMAD.IADD R39, R0, 0x1, -R34 ;  /* 0x0000000100277824 */ /* 0x008fe200078e0a22 */
[----:B------:R-:W-:Y:S01]  /*5800*/  IADD3 R24, P1, R24, UR6, RZ ;  /* 0x0000000618187c10 */ /* 0x000fe2000ff3e0ff */
[----:B------:R0:W5:Y:S01]  /*5810*/  LDL.LU R0, [R1+0x98] ;  /* 0x0000980001007983 */ /* 0x0001620000300800 */
[----:B------:R-:W-:Y:S01]  /*5820*/  IMAD.IADD R27, R25, 0x1, R27 ;  /* 0x00000001191b7824 */ /* 0x000fe200078e021b */
[----:B------:R-:W-:-:S04]  /*5830*/  IADD3 R26, P3, R26, UR6, RZ ;  /* 0x000000061a1a7c10 */ /* 0x000fc8000ff7e0ff */
[----:B------:R-:W-:Y:S01]  /*5840*/  LEA.HI.X R29, R28, R27, R29, 0x3, P0 ;  /* 0x0000001b1c1d7211 */ /* 0x000fe200000f1c1d */
[----:B------:R-:W-:Y:S01]  /*5850*/  IMAD R28, R40, -0x2, R35 ;  /* 0xfffffffe281c7824 */ /* 0x000fe200078e0223 */
[----:B------:R-:W-:Y:S01]  /*5860*/  FSETP.NEU.AND P0, PT, RZ, UR25, PT ;  /* 0x00000019ff007c0b */ /* 0x000fe2000bf0d000 */
[----:B------:R-:W-:Y:S01]  /*5870*/  BSSY B0, `(.L_x_35) ;  /* 0x00008dc000007945 */ /* 0x000fe20003800000 */
[----:B------:R-:W-:Y:S02]  /*5880*/  IADD3.X R25, R27, UR7, RZ, P1, !PT ;  /* 0x000000071b197c10 */ /* 0x000fe40008ffe4ff */
[----:B------:R-:W-:Y:S01]  /*5890*/  IADD3.X R27, R29, UR7, RZ, P3, !PT ;  /* 0x000000071d1b7c10 */ /* 0x000fe20009ffe4ff */
[----:B------:R-:W-:-:S08]  /*58a0*/  IMAD.IADD R34, R28, 0x1, -R37 ;  /* 0x000000011c227824 */ /* 0x000fd000078e0a25 */
[----:B0-----:R-:W-:Y:S05]  /*58b0*/  @!P0 BRA `(.L_x_36) ;  /* 0x0000006800e08947 */ /* 0x001fea0003800000 */
[----:B-----5:R0:W-:Y:S01]  /*58c0*/  STL [R1+0x98], R0 ;  /* 0x0000980001007387 */ /* 0x0201e20000100800 */
[----:B------:R-:W-:Y:S01]  /*58d0*/  ULDC.64 UR6, c[0x0][0x5b8] ;  /* 0x00016e0000067ab9 */ /* 0x000fe20000000a00 */
[----:B------:R-:W-:Y:S02]  /*58e0*/  ULDC.64 UR8, c[0x0][0x5a8] ;  /* 0x00016a0000087ab9 */ /* 0x000fe40000000a00 */
[----:B0-----:R-:W2:Y:S01]  /*58f0*/  LDL.LU R0, [R1+0x74] ;  /* 0x0000740001007983 */ /* 0x001ea20000300800 */
[----:B------:R-:W-:Y:S01]  /*5900*/  IMAD R28, R38, UR6, RZ ;  /* 0x00000006261c7c24 */ /* 0x000fe2000f8e02ff */
[----:B------:R-:W-:Y:S01]  /*5910*/  BSSY B1, `(.L_x_37) ;  /* 0x0000011000017945 */ /* 0x000fe20003800000 */
[----:B--2---:R-:W-:-:S04]  /*5920*/  IMAD.WIDE.U32 R32, R0, UR6, R32 ;  /* 0x0000000600207c25 */ /* 0x004fc8000f8e0020 */
[----:B------:R-:W-:Y:S01]  /*5930*/  IMAD R29, R0, UR7, R28 ;  /* 0x00000007001d7c24 */ /* 0x000fe2000f8e021c */
[----:B------:R-:W-:Y:S01]  /*5940*/  IADD3 R32, P0, R37, R32, RZ ;  /* 0x0000002025207210 */ /* 0x000fe20007f1e0ff */
[----:B------:R0:W5:Y:S01]  /*5950*/  LDL.LU R0, [R1+0x98] ;  /* 0x0000980001007983 */ /* 0x0001620000300800 */
[----:B------:R-:W-:Y:S02]  /*5960*/  ULDC.64 UR6, c[0x0][0x5b0] ;  /* 0x00016c0000067ab9 */ /* 0x000fe40000000a00 */
[----:B------:R-:W-:Y:S01]  /*5970*/  IADD3.X R33, R36, R33, R29, P0, !PT ;  /* 0x0000002124217210 */ /* 0x000fe200007fe41d */
[----:B------:R-:W-:Y:S01]  /*5980*/  IMAD R35, R31, UR6, RZ ;  /* 0x000000061f237c24 */ /* 0x000fe2000f8e02ff */
[----:B------:R-:W-:Y:S01]  /*5990*/  ISETP.GE.AND P0, PT, R39, 0x1, PT ;  /* 0x000000012700780c */ /* 0x000fe20003f06270 */
[----:B------:R-:W-:-:S03]  /*59a0*/  IMAD.WIDE.U32 R28, R30, UR6, R32 ;  /* 0x000000061e1c7c25 */ /* 0x000fc6000f8e0020 */
[----:B------:R-:W-:Y:S01]  /*59b0*/  ISETP.LT.OR P4, PT, R34, 0x1, !P0 ;  /* 0x000000012200780c */ /* 0x000fe20004781670 */
[----:B------:R-:W-:Y:S01]  /*59c0*/  IMAD R35, R30, UR7, R35 ;  /* 0x000000071e237c24 */ /* 0x000fe2000f8e0223 */
[----:B------:R-:W-:-:S04]  /*59d0*/  IADD3 R28, P1, R28, UR8, RZ ;  /* 0x000000081c1c7c10 */ /* 0x000fc8000ff3e0ff */
[--C-:B------:R-:W-:Y:S02]  /*59e0*/  IADD3.X R29, R29, UR9, R35.reuse, P1, !PT ;  /* 0x000000091d1d7c10 */ /* 0x100fe40008ffe423 */
[----:B------:R-:W-:-:S05]  /*59f0*/  PRMT R35, RZ, 0x7610, R35 ;  /* 0x00007610ff237816 */ /* 0x000fca0000000023 */
[----:B0-----:R-:W-:Y:S05]  /*5a00*/  @P4 BRA `(.L_x_38) ;  /* 0x0000000000044947 */ /* 0x001fea0003800000 */
[----:B------:R0:W5:Y:S02]  /*5a10*/  LDG.E.U8 R35, desc[UR22][R28.64] ;  /* 0x000000161c237981 */ /* 0x000164000c1e1100 */
.L_x_38:
[----:B------:R-:W-:Y:S05]  /*5a20*/  BSYNC B1 ;  /* 0x0000000000017941 */ /* 0x000fea0003800000 */
.L_x_37:
[----:B-----5:R-:W-:Y:S01]  /*5a30*/  LOP3.LUT R35, R35, 0xff, RZ, 0xc0, !PT ;  /* 0x000000ff23237812 */ /* 0x020fe200078ec0ff */
[----:B------:R-:W-:Y:S01]  /*5a40*/  BSSY B1, `(.L_x_39) ;  /* 0x000000b000017945 */ /* 0x000fe20003800000 */
[----:B------:R-:W-:Y:S02]  /*5a50*/  ISETP.LT.OR P3, PT, R34, 0x2, !P0 ;  /* 0x000000022200780c */ /* 0x000fe40004761670 */
[----:B------:R-:W-:-:S05]  /*5a60*/  F2FP.F16.E4M3.UNPACK_B R35, R35 ;  /* 0x00000023ff23723e */ /* 0x000fca00020006ff */
[----:B------:R-:W-:-:S05]  /*5a70*/  HADD2.F32 R35, -RZ, R35.H0_H0 ;  /* 0x20000023ff237230 */ /* 0x000fca0000004100 */
[----:B------:R-:W-:Y:S01]  /*5a80*/  FMUL R36, R35, UR25 ;  /* 0x0000001923247c20 */ /* 0x000fe20008400000 */
[----:B------:R-:W-:-:S03]  /*5a90*/  PRMT R35, RZ, 0x7610, R35 ;  /* 0x00007610ff237816 */ /* 0x000fc60000000023 */
[----:B------:R-:W-:-:S05]  /*5aa0*/  FFMA R36, R227, UR24, R36 ;  /* 0x00000018e3247c23 */ /* 0x000fca0008000024 */
[----:B------:R-:W-:-:S05]  /*5ab0*/  F2FP.SATFINITE.E4M3.F32.PACK_AB_MERGE_C R37, RZ, R36, RZ ;  /* 0x00000024ff25723e */ /* 0x000fca00048070ff */
[----:B------:R1:W-:Y:S01]  /*5ac0*/  @!P4 STG.E.U8 desc[UR22][R24.64], R37 ;  /* 0x000000251800c986 */ /* 0x0003e2000c101116 */
[----:B------:R-:W-:Y:S05]  /*5ad0*/  @P3 BRA `(.L_x_40) ;  /* 0x0000000000043947 */ /* 0x000fea0003800000 */
[----:B------:R2:W5:Y:S02]  /*5ae0*/  LDG.E.U8 R35, desc[UR22][R28.64+0x1] ;  /* 0x000001161c237981 */ /* 0x000564000c1e1100 */
.L_x_40:
[----:B------:R-:W-:Y:S05]  /*5af0*/  BSYNC B1 ;  /* 0x0000000000017941 */ /* 0x000fea0003800000 */
.L_x_39:
[----:B-----5:R-:W-:Y:S01]  /*5b00*/  LOP3.LUT R35, R35, 0xff, RZ, 0xc0, !PT ;  /* 0x000000ff23237812 */ /* 0x020fe200078ec0ff */
[----:B------:R-:W-:Y:S01]  /*5b10*/  BSSY B1, `(.L_x_41) ;  /* 0x0000013000017945 */ /* 0x000fe20003800000 */
[----:B-1----:R-:W-:Y:S02]  /*5b20*/  IADD3 R37, P1, R30, 0x8, RZ ;  /* 0x000000081e257810 */ /* 0x002fe40007f3e0ff */
[----:B------:R-:W-:-:S03]  /*5b30*/  F2FP.F16.E4M3.UNPACK_B R35, R35 ;  /* 0x00000023ff23723e */ /* 0x000fc600020006ff */
[----:B------:R-:W-:Y:S01]  /*5b40*/  IMAD.X R30, RZ, RZ, R31, P1 ;  /* 0x000000ffff1e7224 */ /* 0x000fe200008e061f */
[----:B------:R-:W-:Y:S01]  /*5b50*/  ISETP.GE.AND P1, PT, R39, 0x9, PT ;  /* 0x000000092700780c */ /* 0x000fe20003f26270 */
[----:B------:R-:W-:Y:S02]  /*5b60*/  HADD2.F32 R35, -RZ, R35.H0_H0 ;  /* 0x20000023ff237230 */ /* 0x000fe40000004100 */
[----:B------:R-:W-:Y:S01]  /*5b70*/  IMAD R30, R30, UR6, RZ ;  /* 0x000000061e1e7c24 */ /* 0x000fe2000f8e02ff */
[----:B------:R-:W-:Y:S01]  /*5b80*/  ISETP.LT.OR P5, PT, R34, 0x1, !P1 ;  /* 0x000000012200780c */ /* 0x000fe20004fa1670 */
[----:B------:R-:W-:-:S04]  /*5b90*/  IMAD.WIDE.U32 R32, R37, UR6, R32 ;  /* 0x0000000625207c25 */ /* 0x000fc8000f8e0020 */
[----:B------:R-:W-:Y:S01]  /*5ba0*/  FMUL R35, R35, UR25 ;  /* 0x0000001923237c20 */ /* 0x000fe20008400000 */
[----:B------:R-:W-:-:S03]  /*5bb0*/  IMAD R37, R37, UR7, R30 ;  /* 0x0000000725257c24 */ /* 0x000fc6000f8e021e */
[----:B------:R-:W-:Y:S01]  /*5bc0*/  FFMA R35, R226, UR24, R35 ;  /* 0x00000018e2237c23 */ /* 0x000fe20008000023 */
[----:B------:R-:W-:Y:S02]  /*5bd0*/  IADD3 R30, P4, R32, UR8, RZ ;  /* 0x00000008201e7c10 */ /* 0x000fe4000ff9e0ff */
[----:B------:R-:W-:Y:S02]  /*5be0*/  PRMT R32, RZ, 0x7610, R32 ;  /* 0x00007610ff207816 */ /* 0x000fe40000000020 */
[----:B------:R-:W-:Y:S02]  /*5bf0*/  F2FP.SATFINITE.E4M3.F32.PACK_AB_MERGE_C R35, RZ, R35, RZ ;  /* 0x00000023ff23723e */ /* 0x000fe400048070ff */
[----:B------:R-:W-:-:S03]  /*5c00*/  IADD3.X R31, R33, UR9, R37, P4, !PT ;  /* 0x00000009211f7c10 */ /* 0x000fc6000a7fe425 */
[----:B------:R1:W-:Y:S01]  /*5c10*/  @!P3 STG.E.U8 desc[UR22][R24.64+0x1], R35 ;  /* 0x000001231800b986 */ /* 0x0003e2000c101116 */
[----:B------:R-:W-:Y:S05]  /*5c20*/  @P5 BRA `(.L_x_42) ;  /* 0x0000000000045947 */ /* 0x000fea0003800000 */
[----:B------:R3:W5:Y:S02]  /*5c30*/  LDG.E.U8 R32, desc[UR22][R30.64] ;  /* 0x000000161e207981 */ /* 0x000764000c1e1100 */
.L_x_42:
[----:B------:R-:W-:Y:S05]  /*5c40*/  BSYNC B1 ;  /* 0x0000000000017941 */ /* 0x000fea0003800000 */
.L_x_41:
[----:B-----5:R-:W-:Y:S01]  /*5c50*/  LOP3.LUT R32, R32, 0xff, RZ, 0xc0, !PT ;  /* 0x000000ff20207812 */ /* 0x020fe200078ec0ff */
[----:B------:R-:W-:Y:S01]  /*5c60*/  BSSY B1, `(.L_x_43) ;  /* 0x000000b000017945 */ /* 0x000fe20003800000 */
[----:B------:R-:W-:Y:S02]  /*5c70*/  ISETP.LT.OR P3, PT, R34, 0x2, !P1 ;  /* 0x000000022200780c */ /* 0x000fe40004f61670 */
[----:B------:R-:W-:-:S05]  /*5c80*/  F2FP.F16.E4M3.UNPACK_B R32, R32 ;  /* 0x00000020ff20723e */ /* 0x000fca00020006ff */
[----:B------:R-:W-:-:S05]  /*5c90*/  HADD2.F32 R32, -RZ, R32.H0_H0 ;  /* 0x20000020ff207230 */ /* 0x000fca0000004100 */
[----:B------:R-:W-:-:S04]  /*5ca0*/  FMUL R32, R32, UR25 ;  /* 0x0000001920207c20 */ /* 0x000fc80008400000 */
[----:B------:R-:W-:-:S05]  /*5cb0*/  FFMA R32, R225, UR24, R32 ;  /* 0x00000018e1207c23 */ /* 0x000fca0008000020 */
[----:B------:R-:W-:Y:S02]  /*5cc0*/  F2FP.SATFINITE.E4M3.F32.PACK_AB_MERGE_C R33, RZ, R32, RZ ;  /* 0x00000020ff21723e */ /* 0x000fe400048070ff */
[----:B------:R-:W-:-:S03]  /*5cd0*/  PRMT R32, RZ, 0x7610, R32 ;  /* 0x00007610ff207816 */ /* 0x000fc60000000020 */
[----:B------:R4:W-:Y:S01]  /*5ce0*/  @!P5 STG.E.U8 desc[UR22][R26.64], R33 ;  /* 0x000000211a00d986 */ /* 0x0009e2000c101116 */
[----:B------:R-:W-:Y:S05]  /*5cf0*/  @P3 BRA `(.L_x_44) ;  /* 0x0000000000043947 */ /* 0x000fea0003800000 */
[----:B------:R0:W5:Y:S02]  /*5d00*/  LDG.E.U8 R32, desc[UR22][R30.64+0x1] ;  /* 0x000001161e207981 */ /* 0x000164000c1e1100 */
.L_x_44:
[----:B------:R-:W-:Y:S05]  /*5d10*/  BSYNC B1 ;  /* 0x0000000000017941 */ /* 0x000fea0003800000 */
.L_x_43:
[----:B-----5:R-:W-:Y:S01]  /*5d20*/  LOP3.LUT R32, R32, 0xff, RZ, 0xc0, !PT ;  /* 0x000000ff20207812 */ /* 0x020fe200078ec0ff */
[----:B------:R-:W-:Y:S01]  /*5d30*/  BSSY B1, `(.L_x_45) ;  /* 0x000000b000017945 */ /* 0x000fe20003800000 */
[----:B------:R-:W-:Y:S02]  /*5d40*/  ISETP.LT.OR P4, PT, R34, 0x9, !P0 ;  /* 0x000000092200780c */ /* 0x000fe40004781670 */
[----:B------:R-:W-:-:S05]  /*5d50*/  F2FP.F16.E4M3.UNPACK_B R32, R32 ;  /* 0x00000020ff20723e */ /* 0x000fca00020006ff */
[----:B------:R-:W-:-:S05]  /*5d60*/  HADD2.F32 R32, -RZ, R32.H0_H0 ;  /* 0x20000020ff207230 */ /* 0x000fca0000004100 */
[----:B----4-:R-:W-:Y:S01]  /*5d70*/  FMUL R33, R32, UR25 ;  /* 0x0000001920217c20 */ /* 0x010fe20008400000 */
[----:B------:R-:W-:-:S03]  /*5d80*/  PRMT R32, RZ, 0x7610, R32 ;  /* 0x00007610ff207816 */ /* 0x000fc60000000020 */
[----:B------:R-:W-:-:S05]  /*5d90*/  FFMA R33, R224, UR24, R33 ;  /* 0x00000018e0217c23 */ /* 0x000fca0008000021 */
[----:B------:R-:W-:-:S05]  /*5da0*/  F2FP.SATFINITE.E4M3.F32.PACK_AB_MERGE_C R33, RZ, R33, RZ ;  /* 0x00000021ff21723e */ /* 0x000fca00048070ff */
[----:B------:R4:W-:Y:S01]  /*5db0*/  @!P3 STG.E.U8 desc[UR22][R26.64+0x1], R33 ;  /* 0x000001211a00b986 */ /* 0x0009e2000c101116 */
[----:B------:R-:W-:Y:S05]  /*5dc0*/  @P4 BRA `(.L_x_46) ;  /* 0x0000000000044947 */ /* 0x000fea0003800000 */
[----:B------:R0:W5:Y:S02]  /*5dd0*/  LDG.E.U8 R32, desc[UR22][R28.64+0x8] ;  /* 0x000008161c207981 */ /* 0x000164000c1e1100 */
.L_x_46:
[----:B------:R-:W-:Y:S05]  /*5de0*/  BSYNC B1 ;  /* 0x0000000000017941 */ /* 0x000fea0003800000 */
.L_x_45:
[----:B-----5:R-:W-:Y:S01]  /*5df0*/  LOP3.LUT R32, R32, 0xff, RZ, 0xc0, !PT ;  /* 0x000000ff20207812 */ /* 0x020fe200078ec0ff */
[----:B------:R-:W-:Y:S01]  /*5e00*/  BSSY B1, `(.L_x_47) ;  /* 0x000000b000017945 */ /* 0x000fe20003800000 */
[----:B------:R-:W-:Y:S02]  /*5e10*/  ISETP.LT.OR P3, PT, R34, 0xa, !P0 ;  /* 0x0000000a2200780c */ /* 0x000fe40004761670 */
[----:B------:R-:W-:-:S05]  /*5e20*/  F2FP.F16.E4M3.UNPACK_B R32, R32 ;  /* 0x00000020ff20723e */ /* 0x000fca00020006ff */
[----:B------:R-:W-:-:S05]  /*5e30*/  HADD2.F32 R32, -RZ, R32.H0_H0 ;  /* 0x20000020ff207230 */ /* 0x000fca0000004100 */
[----:B------:R-:W-:-:S04]  /*5e40*/  FMUL R32, R32, UR25 ;  /* 0x0000001920207c20 */ /* 0x000fc80008400000 */
[----:B------:R-:W-:-:S05]  /*5e50*/  FFMA R32, R223, UR24, R32 ;  /* 0x00000018df207c23 */ /* 0x000fca0008000020 */
[----:B----4-:R-:W-:Y:S02]  /*5e60*/  F2FP.SATFINITE.E4M3.F32.PACK_AB_MERGE_C R33, RZ, R32, RZ ;  /* 0x00000020ff21723e */ /* 0x010fe400048070ff */
[----:B------:R-:W-:-:S03]  /*5e70*/  PRMT R32, RZ, 0x7610, R32 ;  /* 0x00007610ff207816 */ /* 0x000fc60000000020 */
[----:B------:R4:W-:Y:S01]  /*5e80*/  @!P4 STG.E.U8 desc[UR22][R24.64+0x8], R33 ;  /* 0x000008211800c986 */ /* 0x0009e2000c101116 */
[----:B------:R-:W-:Y:S05]  /*5e90*/  @P3 BRA `(.L_x_48) ;  /* 0x0000000000043947 */ /* 0x000fea0003800000 */
[----:B------:R0:W5:Y:S02]  /*5ea0*/  LDG.E.U8 R32, desc[UR22][R28.64+0x9] ;  /* 0x000009161c207981 */ /* 0x000164000c1e1100 */
.L_x_48:
[----:B------:R-:W-:Y:S05]  /*5eb0*/  BSYNC B1 ;  /* 0x0000000000017941 */ /* 0x000fea0003800000 */
.L_x_47:
        /* <DEDUP_REMOVED lines=12> */
.L_x_50:
[----:B------:R-:W-:Y:S05]  /*5f80*/  BSYNC B1 ;  /* 0x0000000000017941 */ /* 0x000fea0003800000 */
.L_x_49:
        /* <DEDUP_REMOVED lines=12> */
.L_x_52:
[----:B------:R-:W-:Y:S05]  /*6050*/  BSYNC B1 ;  /* 0x0000000000017941 */ /* 0x000fea0003800000 */
.L_x_51:
        /* <DEDUP_REMOVED lines=12> */
.L_x_54:
[----:B------:R-:W-:Y:S05]  /*6120*/  BSYNC B1 ;  /* 0x0000000000017941 */ /* 0x000fea0003800000 */
.L_x_53:
        /* <DEDUP_REMOVED lines=12> */
.L_x_56:
[----:B------:R-:W-:Y:S05]  /*61f0*/  BSYNC B1 ;  /* 0x0000000000017941 */ /* 0x000fea0003800000 */
.L_x_55:
        /* <DEDUP_REMOVED lines=12> */
.L_x_58:
[----:B------:R-:W-:Y:S05]  /*62c0*/  BSYNC B1 ;  /* 0x0000000000017941 */ /* 0x000fea0003800000 */
.L_x_57:
        /* <DEDUP_REMOVED lines=12> */
.L_x_60:
[----:B------:R-:W-:Y:S05]  /*6390*/  BSYNC B1 ;  /* 0x0000000000017941 */ /* 0x000fea0003800000 */
.L_x_59:
        /* <DEDUP_REMOVED lines=12> */
.L_x_62:
[----:B------:R-:W-:Y:S05]  /*6460*/  BSYNC B1 ;  /* 0x0000000000017941 */ /* 0x000fea0003800000 */
.L_x_61:
        /* <DEDUP_REMOVED lines=12> */
.L_x_64:
[----:B------:R-:W-:Y:S05]  /*6530*/  BSYNC B1 ;  /* 0x0000000000017941 */ /* 0x000fea0003800000 */
.L_x_63:
        /* <DEDUP_REMOVED lines=12> */
.L_x_66:
[----:B------:R-:W-:Y:S05]  /*6600*/  BSYNC B1 ;  /* 0x0000000000017941 */ /* 0x000fea0003800000 */
.L_x_65:
        /* <DEDUP_REMOVED lines=12> */
.L_x_68:
[----:B------:R-:W-:Y:S05]  /*66d0*/  BSYNC B1 ;  /* 0x0000000000017941 */ /* 0x000fea0003800000 */
.L_x_67:
        /* <DEDUP_REMOVED lines=12> */
.L_x_70:
[----:B------:R-:W-:Y:S05]  /*67a0*/  BSYNC B1 ;  /* 0x0000000000017941 */ /* 0x000fea0003800000 */
.L_x_69:
        /* <DEDUP_REMOVED lines=12> */
.L_x_72:
[----:B------:R-:W-:Y:S05]  /*6870*/  BSYNC B1 ;  /* 0x0000000000017941 */ /* 0x000fea0003800000 */
.L_x_71:
        /* <DEDUP_REMOVED lines=12> */
.L_x_74:
[----:B------:R-:W-:Y:S05]  /*6940*/  BSYNC B1 ;  /* 0x0000000000017941 */ /* 0x000fea0003800000 */
.L_x_73:
        /* <DEDUP_REMOVED lines=12> */
.L_x_76:
[----:B------:R-:W-:Y:S05]  /*6a10*/  BSYNC B1 ;  /* 0x0000000000017941 */ /* 0x000fea0003800000 */
.L_x_75:
        /* <DEDUP_REMOVED lines=12> */
.L_x_78:
[----:B------:R-:W-:Y:S05]  /*6ae0*/  BSYNC B1 ;  /* 0x0000000000017941 */ /* 0x000fea0003800000 */
.L_x_77:
        /* <DEDUP_REMOVED lines=12> */
.L_x_80:
[----:B------:R-:W-:Y:S05]  /*6bb0*/  BSYNC B1 ;  /* 0x0000000000017941 */ /* 0x000fea0003800000 */
.L_x_79:
        /* <DEDUP_REMOVED lines=12> */
.L_x_82:
[----:B------:R-:W-:Y:S05]  /*6c80*/  BSYNC B1 ;  /* 0x0000000000017941 */ /* 0x000fea0003800000 */
.L_x_81:
        /* <DEDUP_REMOVED lines=12> */
.L_x_84:
[----:B------:R-:W-:Y:S05]  /*6d50*/  BSYNC B1 ;  /* 0x0000000000017941 */ /* 0x000fea0003800000 */
.L_x_83:
        /* <DEDUP_REMOVED lines=12> */
.L_x_86:
[----:B------:R-:W-:Y:S05]  /*6e20*/  BSYNC B1 ;  /* 0x0000000000017941 */ /* 0x000fea0003800000 */
.L_x_85:
        /* <DEDUP_REMOVED lines=12> */
.L_x_88:
[----:B------:R-:W-:Y:S05]  /*6ef0*/  BSYNC B1 ;  /* 0x0000000000017941 */ /* 0x000fea0003800000 */
.L_x_87:
        /* <DEDUP_REMOVED lines=12> */
.L_x_90:
[----:B------:R-:W-:Y:S05]  /*6fc0*/  BSYNC B1 ;  /* 0x0000000000017941 */ /* 0x000fea0003800000 */
.L_x_89:
        /* <DEDUP_REMOVED lines=12> */
.L_x_92:
[----:B------:R-:W-:Y:S05]  /*7090*/  BSYNC B1 ;  /* 0x0000000000017941 */ /* 0x000fea0003800000 */
.L_x_91:
        /* <DEDUP_REMOVED lines=12> */
.L_x_94:
[----:B------:R-:W-:Y:S05]  /*7160*/  BSYNC B1 ;  /* 0x0000000000017941 */ /* 0x000fea0003800000 */
.L_x_93:
        /* <DEDUP_REMOVED lines=12> */
.L_x_96:
[----:B------:R-:W-:Y:S05]  /*7230*/  BSYNC B1 ;  /* 0x0000000000017941 */ /* 0x000fea0003800000 */
.L_x_95:
        /* <DEDUP_REMOVED lines=12> */
.L_x_98:
[----:B------:R-:W-:Y:S05]  /*7300*/  BSYNC B1 ;  /* 0x0000000000017941 */ /* 0x000fea0003800000 */
.L_x_97:
        /* <DEDUP_REMOVED lines=12> */
.L_x_100:
[----:B------:R-:W-:Y:S05]  /*73d0*/  BSYNC B1 ;  /* 0x0000000000017941 */ /* 0x000fea0003800000 */
.L_x_99:
        /* <DEDUP_REMOVED lines=12> */
.L_x_102:
[----:B------:R-:W-:Y:S05]  /*74a0*/  BSYNC B1 ;  /* 0x0000000000017941 */ /* 0x000fea0003800000 */
.L_x_101:
        /* <DEDUP_REMOVED lines=12> */
.L_x_104:
[----:B------:R-:W-:Y:S05]  /*7570*/  BSYNC B1 ;  /* 0x0000000000017941 */ /* 0x000fea0003800000 */
.L_x_103:
        /* <DEDUP_REMOVED lines=12> */
.L_x_106:
[----:B------:R-:W-:Y:S05]  /*7640*/  BSYNC B1 ;  /* 0x0000000000017941 */ /* 0x000fea0003800000 */
.L_x_105:
        /* <DEDUP_REMOVED lines=12> */
.L_x_108:
[----:B------:R-:W-:Y:S05]  /*7710*/  BSYNC B1 ;  /* 0x0000000000017941 */ /* 0x000fea0003800000 */
.L_x_107:
        /* <DEDUP_REMOVED lines=12> */
.L_x_110:
[----:B------:R-:W-:Y:S05]  /*77e0*/  BSYNC B1 ;  /* 0x0000000000017941 */ /* 0x000fea0003800000 */
.L_x_109:
        /* <DEDUP_REMOVED lines=12> */
.L_x_112:
[----:B------:R-:W-:Y:S05]  /*78b0*/  BSYNC B1 ;  /* 0x0000000000017941 */ /* 0x000fea0003800000 */
.L_x_111:
        /* <DEDUP_REMOVED lines=12> */
.L_x_114:
[----:B------:R-:W-:Y:S05]  /*7980*/  BSYNC B1 ;  /* 0x0000000000017941 */ /* 0x000fea0003800000 */
.L_x_113:
        /* <DEDUP_REMOVED lines=12> */
.L_x_116:
[----:B------:R-:W-:Y:S05]  /*7a50*/  BSYNC B1 ;  /* 0x0000000000017941 */ /* 0x000fea0003800000 */
.L_x_115:
        /* <DEDUP_REMOVED lines=12> */
.L_x_118:
[----:B------:R-:W-:Y:S05]  /*7b20*/  BSYNC B1 ;  /* 0x0000000000017941 */ /* 0x000fea0003800000 */
.L_x_117:
        /* <DEDUP_REMOVED lines=12> */
.L_x_120:
[----:B------:R-:W-:Y:S05]  /*7bf0*/  BSYNC B1 ;  /* 0x0000000000017941 */ /* 0x000fea0003800000 */
.L_x_119:
        /* <DEDUP_REMOVED lines=12> */
.L_x_122:
[----:B------:R-:W-:Y:S05]  /*7cc0*/  BSYNC B1 ;  /* 0x0000000000017941 */ /* 0x000fea0003800000 */
.L_x_121:
        /* <DEDUP_REMOVED lines=12> */
.L_x_124:
[----:B------:R-:W-:Y:S05]  /*7d90*/  BSYNC B1 ;  /* 0x0000000000017941 */ /* 0x000fea0003800000 */
.L_x_123:
        /* <DEDUP_REMOVED lines=12> */
.L_x_126:
[----:B------:R-:W-:Y:S05]  /*7e60*/  BSYNC B1 ;  /* 0x0000000000017941 */ /* 0x000fea0003800000 */
.L_x_125:
        /* <DEDUP_REMOVED lines=12> */
.L_x_128:
[----:B------:R-:W-:Y:S05]  /*7f30*/  BSYNC B1 ;  /* 0x0000000000017941 */ /* 0x000fea0003800000 */
.L_x_127:
        /* <DEDUP_REMOVED lines=12> */
.L_x_130:
[----:B------:R-:W-:Y:S05]  /*8000*/  BSYNC B1 ;  /* 0x0000000000017941 */ /* 0x000fea0003800000 */
.L_x_129:
        /* <DEDUP_REMOVED lines=12> */
.L_x_132:
[----:B------:R-:W-:Y:S05]  /*80d0*/  BSYNC B1 ;  /* 0x0000000000017941 */ /* 0x000fea0003800000 */
.L_x_131:
        /* <DEDUP_REMOVED lines=12> */
.L_x_134:
[----:B------:R-:W-:Y:S05]  /*81a0*/  BSYNC B1 ;  /* 0x0000000000017941 */ /* 0x000fea0003800000 */
.L_x_133:
        /* <DEDUP_REMOVED lines=12> */
.L_x_136:
[----:B------:R-:W-:Y:S05]  /*8270*/  BSYNC B1 ;  /* 0x0000000000017941 */ /* 0x000fea0003800000 */
.L_x_135:
        /* <DEDUP_REMOVED lines=12> */
.L_x_138:
[----:B------:R-:W-:Y:S05]  /*8340*/  BSYNC B1 ;  /* 0x0000000000017941 */ /* 0x000fea0003800000 */
.L_x_137:
        /* <DEDUP_REMOVED lines=12> */
.L_x_140:
[----:B------:R-:W-:Y:S05]  /*8410*/  BSYNC B1 ;  /* 0x0000000000017941 */ /* 0x000fea0003800000 */
.L_x_139:
        /* <DEDUP_REMOVED lines=12> */
.L_x_142:
[----:B------:R-:W-:Y:S05]  /*84e0*/  BSYNC B1 ;  /* 0x0000000000017941 */ /* 0x000fea0003800000 */
.L_x_141:
        /* <DEDUP_REMOVED lines=12> */
.L_x_144:
[----:B------:R-:W-:Y:S05]  /*85b0*/  BSYNC B1 ;  /* 0x0000000000017941 */ /* 0x000fea0003800000 */
.L_x_143:
        /* <DEDUP_REMOVED lines=12> */
.L_x_146:
[----:B------:R-:W-:Y:S05]  /*8680*/  BSYNC B1 ;  /* 0x0000000000017941 */ /* 0x000fea0003800000 */
.L_x_145:
        /* <DEDUP_REMOVED lines=12> */
.L_x_148:
[----:B------:R-:W-:Y:S05]  /*8750*/  BSYNC B1 ;  /* 0x0000000000017941 */ /* 0x000fea0003800000 */
.L_x_147:
        /* <DEDUP_REMOVED lines=12> */
.L_x_150:
[----:B------:R-:W-:Y:S05]  /*8820*/  BSYNC B1 ;  /* 0x0000000000017941 */ /* 0x000fea0003800000 */
.L_x_149:
        /* <DEDUP_REMOVED lines=12> */
.L_x_152:
[----:B------:R-:W-:Y:S05]  /*88f0*/  BSYNC B1 ;  /* 0x0000000000017941 */ /* 0x000fea0003800000 */
.L_x_151:
        /* <DEDUP_REMOVED lines=12> */
.L_x_154:
[----:B------:R-:W-:Y:S05]  /*89c0*/  BSYNC B1 ;  /* 0x0000000000017941 */ /* 0x000fea0003800000 */
.L_x_153:
        /* <DEDUP_REMOVED lines=12> */
.L_x_156:
[----:B------:R-:W-:Y:S05]  /*8a90*/  BSYNC B1 ;  /* 0x0000000000017941 */ /* 0x000fea0003800000 */
.L_x_155:
        /* <DEDUP_REMOVED lines=12> */
.L_x_158:
[----:B------:R-:W-:Y:S05]  /*8b60*/  BSYNC B1 ;  /* 0x0000000000017941 */ /* 0x000fea0003800000 */
.L_x_157:
        /* <DEDUP_REMOVED lines=12> */
.L_x_160:
[----:B------:R-:W-:Y:S05]  /*8c30*/  BSYNC B1 ;  /* 0x0000000000017941 */ /* 0x000fea0003800000 */
.L_x_159:
        /* <DEDUP_REMOVED lines=12> */
.L_x_162:
[----:B------:R-:W-:Y:S05]  /*8d00*/  BSYNC B1 ;  /* 0x0000000000017941 */ /* 0x000fea0003800000 */
.L_x_161:
        /* <DEDUP_REMOVED lines=12> */
.L_x_164:
[----:B------:R-:W-:Y:S05]  /*8dd0*/  BSYNC B1 ;  /* 0x0000000000017941 */ /* 0x000fea0003800000 */
.L_x_163:
        /* <DEDUP_REMOVED lines=12> */
.L_x_166:
[----:B------:R-:W-:Y:S05]  /*8ea0*/  BSYNC B1 ;  /* 0x0000000000017941 */ /* 0x000fea0003800000 */
.L_x_165:
        /* <DEDUP_REMOVED lines=12> */
.L_x_168:
[----:B------:R-:W-:Y:S05]  /*8f70*/  BSYNC B1 ;  /* 0x0000000000017941 */ /* 0x000fea0003800000 */
.L_x_167:
        /* <DEDUP_REMOVED lines=12> */
.L_x_170:
[----:B------:R-:W-:Y:S05]  /*9040*/  BSYNC B1 ;  /* 0x0000000000017941 */ /* 0x000fea0003800000 */
.L_x_169:
        /* <DEDUP_REMOVED lines=12> */
.L_x_172:
[----:B------:R-:W-:Y:S05]  /*9110*/  BSYNC B1 ;  /* 0x0000000000017941 */ /* 0x000fea0003800000 */
.L_x_171:
        /* <DEDUP_REMOVED lines=12> */
.L_x_174:
[----:B------:R-:W-:Y:S05]  /*91e0*/  BSYNC B1 ;  /* 0x0000000000017941 */ /* 0x000fea0003800000 */
.L_x_173:
        /* <DEDUP_REMOVED lines=12> */
.L_x_176:
[----:B------:R-:W-:Y:S05]  /*92b0*/  BSYNC B1 ;  /* 0x0000000000017941 */ /* 0x000fea0003800000 */
.L_x_175:
        /* <DEDUP_REMOVED lines=12> */
.L_x_178:
[----:B------:R-:W-:Y:S05]  /*9380*/  BSYNC B1 ;  /* 0x0000000000017941 */ /* 0x000fea0003800000 */
.L_x_177:
        /* <DEDUP_REMOVED lines=12> */
.L_x_180:
[----:B------:R-:W-:Y:S05]  /*9450*/  BSYNC B1 ;  /* 0x0000000000017941 */ /* 0x000fea0003800000 */
.L_x_179:
        /* <DEDUP_REMOVED lines=12> */
.L_x_182:
[----:B------:R-:W-:Y:S05]  /*9520*/  BSYNC B1 ;  /* 0x0000000000017941 */ /* 0x000fea0003800000 */
.L_x_181:
        /* <DEDUP_REMOVED lines=12> */
.L_x_184:
[----:B------:R-:W-:Y:S05]  /*95f0*/  BSYNC B1 ;  /* 0x0000000000017941 */ /* 0x000fea0003800000 */
.L_x_183:
        /* <DEDUP_REMOVED lines=12> */
.L_x_186:
[----:B------:R-:W-:Y:S05]  /*96c0*/  BSYNC B1 ;  /* 0x0000000000017941 */ /* 0x000fea0003800000 */
.L_x_185:
        /* <DEDUP_REMOVED lines=12> */
.L_x_188:
[----:B------:R-:W-:Y:S05]  /*9790*/  BSYNC B1 ;  /* 0x0000000000017941 */ /* 0x000fea0003800000 */
.L_x_187:
        /* <DEDUP_REMOVED lines=12> */
.L_x_190:
[----:B------:R-:W-:Y:S05]  /*9860*/  BSYNC B1 ;  /* 0x0000000000017941 */ /* 0x000fea0003800000 */
.L_x_189:
[----:B-----5:R-:W-:Y:S01]  /*9870*/  LOP3.LUT R32, R32, 0xff, RZ, 0xc0, !PT ;  /* 0x000000ff20207812 */ /* 0x020fe200078ec0ff */
[----:B------:R-:W-:Y:S01]  /*9880*/  BSSY B1, `(.L_x_191) ;  /* 0x000000b000017945 */ /* 0x000fe20003800000 */
[----:B------:R-:W-:Y:S02]  /*9890*/  ISETP.LT.OR P3, PT, R34, 0x9a, !P0 ;  /* 0x0000009a2200780c */ /* 0x000fe40004761670 */
[----:B------:R-:W-:-:S05]  /*98a0*/  F2FP.F16.E4M3.UNPACK_B R32, R32 ;  /* 0x00000020ff20723e */ /* 0x000fca00020006ff */
[----:B------:R-:W-:-:S05]  /*98b0*/  HADD2.F32 R32, -RZ, R32.H0_H0 ;  /* 0x20000020ff207230 */ /* 0x000fca0000004100 */
[----:B------:R-:W-:-:S04]  /*98c0*/  FMUL R32, R32, UR25 ;  /* 0x0000001920207c20 */ /* 0x000fc80008400000 */
[----:B------:R-:W-:Y:S01]  /*98d0*/  FFMA R32, R23, UR24, R32 ;  /* 0x0000001817207c23 */ /* 0x000fe20008000020 */
[----:B------:R-:W-:-:S04]  /*98e0*/  PRMT R23, RZ, 0x7610, R23 ;  /* 0x00007610ff177816 */ /* 0x000fc80000000017 */
[----:B----4-:R-:W-:-:S05]  /*98f0*/  F2FP.SATFINITE.E4M3.F32.PACK_AB_MERGE_C R33, RZ, R32, RZ ;  /* 0x00000020ff21723e */ /* 0x010fca00048070ff */
[----:B------:R4:W-:Y:S01]  /*9900*/  @!P4 STG.E.U8 desc[UR22][R24.64+0x98], R33 ;  /* 0x000098211800c986 */ /* 0x0009e2000c101116 */
[----:B------:R-:W-:Y:S05]  /*9910*/  @P3 BRA `(.L_x_192) ;  /* 0x0000000000043947 */ /* 0x000fea0003800000 */
[----:B------:R0:W5:Y:S02]  /*9920*/  LDG.E.U8 R23, desc[UR22][R28.64+0x99] ;  /* 0x000099161c177981 */ /* 0x000164000c1e1100 */
.L_x_192:
[----:B------:R-:W-:Y:S05]  /*9930*/  BSYNC B1 ;  /* 0x0000000000017941 */ /* 0x000fea0003800000 */
.L_x_191:
        /* <DEDUP_REMOVED lines=8> */
[----:B------:R-:W-:-:S05]  /*99c0*/  F2FP.SATFINITE.E4M3.F32.PACK_AB_MERGE_C R23, RZ, R23, RZ ;  /* 0x00000017ff17723e */ /* 0x000fca00048070ff */
[----:B------:R0:W-:Y:S01]  /*99d0*/  @!P3 STG.E.U8 desc[UR22][R24.64+0x99], R23 ;  /* 0x000099171800b986 */ /* 0x0001e2000c101116 */
[----:B------:R-:W-:Y:S05]  /*99e0*/  @P4 BRA `(.L_x_194) ;  /* 0x0000000000044947 */ /* 0x000fea0003800000 */
[----:B------:R0:W5:Y:S02]  /*99f0*/  LDG.E.U8 R22, desc[UR22][R30.64+0x98] ;  /* 0x000098161e167981 */ /* 0x000164000c1e1100 */
.L_x_194:
[----:B------:R-:W-:Y:S05]  /*9a00*/  BSYNC B1 ;  /* 0x0000000000017941 */ /* 0x000fea0003800000 */
.L_x_193:
        /* <DEDUP_REMOVED lines=8> */
[----:B0-----:R-:W-:-:S05]  /*9a90*/  F2FP.SATFINITE.E4M3.F32.PACK_AB_MERGE_C R23, RZ, R22, RZ ;  /* 0x00000016ff17723e */ /* 0x001fca00048070ff */
[----:B------:R0:W-:Y:S01]  /*9aa0*/  @!P4 STG.E.U8 desc[UR22][R26.64+0x98], R23 ;  /* 0x000098171a00c986 */ /* 0x0001e2000c101116 */
[----:B------:R-:W-:Y:S05]  /*9ab0*/  @P3 BRA `(.L_x_196) ;  /* 0x0000000000043947 */ /* 0x000fea0003800000 */
[----:B------:R0:W5:Y:S02]  /*9ac0*/  LDG.E.U8 R21, desc[UR22][R30.64+0x99] ;  /* 0x000099161e157981 */ /* 0x000164000c1e1100 */
.L_x_196:
[----:B------:R-:W-:Y:S05]  /*9ad0*/  BSYNC B1 ;  /* 0x0000000000017941 */ /* 0x000fea0003800000 */
.L_x_195:
        /* <DEDUP_REMOVED lines=12> */
.L_x_198:
[----:B------:R-:W-:Y:S05]  /*9ba0*/  BSYNC B1 ;  /* 0x0000000000017941 */ /* 0x000fea0003800000 */
.L_x_197:
        /* <DEDUP_REMOVED lines=12> */
.L_x_200:
[----:B------:R-:W-:Y:S05]  /*9c70*/  BSYNC B1 ;  /* 0x0000000000017941 */ /* 0x000fea0003800000 */
.L_x_199:
        /* <DEDUP_REMOVED lines=12> */
.L_x_202:
[----:B------:R-:W-:Y:S05]  /*9d40*/  BSYNC B1 ;  /* 0x0000000000017941 */ /* 0x000fea0003800000 */
.L_x_201:
        /* <DEDUP_REMOVED lines=12> */
.L_x_204:
[----:B------:R-:W-:Y:S05]  /*9e10*/  BSYNC B1 ;  /* 0x0000000000017941 */ /* 0x000fea0003800000 */
.L_x_203:
        /* <DEDUP_REMOVED lines=12> */
.L_x_206:
[----:B------:R-:W-:Y:S05]  /*9ee0*/  BSYNC B1 ;  /* 0x0000000000017941 */ /* 0x000fea0003800000 */
.L_x_205:
        /* <DEDUP_REMOVED lines=12> */
.L_x_208:
[----:B------:R-:W-:Y:S05]  /*9fb0*/  BSYNC B1 ;  /* 0x0000000000017941 */ /* 0x000fea0003800000 */
.L_x_207:
        /* <DEDUP_REMOVED lines=12> */
.L_x_210:
[----:B------:R-:W-:Y:S05]  /*a080*/  BSYNC B1 ;  /* 0x0000000000017941 */ /* 0x000fea0003800000 */
.L_x_209:
        /* <DEDUP_REMOVED lines=12> */
.L_x_212:
[----:B------:R-:W-:Y:S05]  /*a150*/  BSYNC B1 ;  /* 0x0000000000017941 */ /* 0x000fea0003800000 */
.L_x_211:
        /* <DEDUP_REMOVED lines=12> */
.L_x_214:
[----:B------:R-:W-:Y:S05]  /*a220*/  BSYNC B1 ;  /* 0x0000000000017941 */ /* 0x000fea0003800000 */
.L_x_213:
        /* <DEDUP_REMOVED lines=12> */
.L_x_216:
[----:B------:R-:W-:Y:S05]  /*a2f0*/  BSYNC B1 ;  /* 0x0000000000017941 */ /* 0x000fea0003800000 */
.L_x_215:
        /* <DEDUP_REMOVED lines=12> */
.L_x_218:
[----:B------:R-:W-:Y:S05]  /*a3c0*/  BSYNC B1 ;  /* 0x0000000000017941 */ /* 0x000fea0003800000 */
.L_x_217:
        /* <DEDUP_REMOVED lines=12> */
.L_x_220:
[----:B------:R-:W-:Y:S05]  /*a490*/  BSYNC B1 ;  /* 0x0000000000017941 */ /* 0x000fea0003800000 */
.L_x_219:
        /* <DEDUP_REMOVED lines=12> */
.L_x_222:
[----:B------:R-:W-:Y:S05]  /*a560*/  BSYNC B1 ;  /* 0x0000000000017941 */ /* 0x000fea0003800000 */
.L_x_221:
        /* <DEDUP_REMOVED lines=12> */
.L_x_224:
[----:B------:R-:W-:Y:S05]  /*a630*/  BSYNC B1 ;  /* 0x0000000000017941 */ /* 0x000fea0003800000 */
.L_x_223:
        /* <DEDUP_REMOVED lines=12> */
.L_x_226:
[----:B------:R-:W-:Y:S05]  /*a700*/  BSYNC B1 ;  /* 0x0000000000017941 */ /* 0x000fea0003800000 */
.L_x_225:
        /* <DEDUP_REMOVED lines=12> */
.L_x_228:
[----:B------:R-:W-:Y:S05]  /*a7d0*/  BSYNC B1 ;  /* 0x0000000000017941 */ /* 0x000fea0003800000 */
.L_x_227:
        /* <DEDUP_REMOVED lines=12> */
.L_x_230:
[----:B------:R-:W-:Y:S05]  /*a8a0*/  BSYNC B1 ;  /* 0x0000000000017941 */ /* 0x000fea0003800000 */
.L_x_229:
        /* <DEDUP_REMOVED lines=12> */
.L_x_232:
[----:B------:R-:W-:Y:S05]  /*a970*/  BSYNC B1 ;  /* 0x0000000000017941 */ /* 0x000fea0003800000 */
.L_x_231:
        /* <DEDUP_REMOVED lines=12> */
.L_x_234:
[----:B------:R-:W-:Y:S05]  /*aa40*/  BSYNC B1 ;  /* 0x0000000000017941 */ /* 0x000fea0003800000 */
.L_x_233:
[----:B-----5:R-:W-:Y:S01]  /*aa50*/  LOP3.LUT R2, R2, 0xff, RZ, 0xc0, !PT ;  /* 0x000000ff02027812 */ /* 0x020fe200078ec0ff */
[----:B------:R-:W-:Y:S01]  /*aa60*/  BSSY B1, `(.L_x_235) ;  /* 0x000000b000017945 */ /* 0x000fe20003800000 */
[----:B------:R-:W-:Y:S02]  /*aa70*/  ISETP.LT.OR P3, PT, R34, 0xc2, !P1 ;  /* 0x000000c22200780c */ /* 0x000fe40004f61670 */
[----:B------:R-:W-:-:S05]  /*aa80*/  F2FP.F16.E4M3.UNPACK_B R2, R2 ;  /* 0x00000002ff02723e */ /* 0x000fca00020006ff */
[----:B------:R-:W-:-:S05]  /*aa90*/  HADD2.F32 R2, -RZ, R2.H0_H0 ;  /* 0x20000002ff027230 */ /* 0x000fca0000004100 */
[----:B0-----:R-:W-:-:S04]  /*aaa0*/  FMUL R3, R2, UR25 ;  /* 0x0000001902037c20 */ /* 0x001fc80008400000 */
[----:B------:R-:W-:Y:S01]  /*aab0*/  FFMA R3, R0, UR24, R3 ;  /* 0x0000001800037c23 */ /* 0x000fe20008000003 */
[----:B------:R-:W-:-:S04]  /*aac0*/  PRMT R0, RZ, 0x7610, R0 ;  /* 0x00007610ff007816 */ /* 0x000fc80000000000 */
[----:B------:R-:W-:-:S05]  /*aad0*/  F2FP.SATFINITE.E4M3.F32.PACK_AB_MERGE_C R3, RZ, R3, RZ ;  /* 0x00000003ff03723e */ /* 0x000fca00048070ff */
[----:B------:R0:W-:Y:S01]  /*aae0*/  @!P4 STG.E.U8 desc[UR22][R26.64+0xc0], R3 ;  /* 0x0000c0031a00c986 */ /* 0x0001e2000c101116 */
[----:B------:R-:W-:Y:S05]  /*aaf0*/  @P3 BRA `(.L_x_236) ;  /* 0x0000000000043947 */ /* 0x000fea0003800000 */
[----:B------:R0:W5:Y:S02]  /*ab00*/  LDG.E.U8 R0, desc[UR22][R30.64+0xc1] ;  /* 0x0000c1161e007981 */ /* 0x000164000c1e1100 */
.L_x_236:
[----:B------:R-:W-:Y:S05]  /*ab10*/  BSYNC B1 ;  /* 0x0000000000017941 */ /* 0x000fea0003800000 */
.L_x_235:
[----:B------:R-:W2:Y:S01]  /*ab20*/  LDL.LU R2, [R1] ;  /* 0x0000000001027983 */ /* 0x000ea20000300800 */
[----:B-----5:R-:W-:Y:S01]  /*ab30*/  LOP3.LUT R0, R0, 0xff, RZ, 0xc0, !PT ;  /* 0x000000ff00007812 */ /* 0x020fe200078ec0ff */
[----:B------:R-:W-:Y:S01]  /*ab40*/  BSSY B1, `(.L_x_237) ;  /* 0x000000b000017945 */ /* 0x000fe20003800000 */
[----:B------:R-:W-:Y:S02]  /*ab50*/  ISETP.LT.OR P4, PT, R34, 0xc9, !P0 ;  /* 0x000000c92200780c */ /* 0x000fe40004781670 */
[----:B------:R-:W-:-:S05]  /*ab60*/  F2FP.F16.E4M3.UNPACK_B R0, R0 ;  /* 0x00000000ff00723e */ /* 0x000fca00020006ff */
[----:B------:R-:W-:-:S05]  /*ab70*/  HADD2.F32 R0, -RZ, R0.H0_H0 ;  /* 0x20000000ff007230 */ /* 0x000fca0000004100 */
[----:B------:R-:W-:-:S04]  /*ab80*/  FMUL R0, R0, UR25 ;  /* 0x0000001900007c20 */ /* 0x000fc80008400000 */
[----:B--2---:R-:W-:-:S05]  /*ab90*/  FFMA R0, R2, UR24, R0 ;  /* 0x0000001802007c23 */ /* 0x004fca0008000000 */
[----:B0-----:R-:W-:Y:S02]  /*aba0*/  F2FP.SATFINITE.E4M3.F32.PACK_AB_MERGE_C R3, RZ, R0, RZ ;  /* 0x00000000ff03723e */ /* 0x001fe400048070ff */
[----:B------:R-:W-:-:S03]  /*abb0*/  PRMT R0, RZ, 0x7610, R0 ;  /* 0x00007610ff007816 */ /* 0x000fc60000000000 */
[----:B------:R0:W-:Y:S01]  /*abc0*/  @!P3 STG.E.U8 desc[UR22][R26.64+0xc1], R3 ;  /* 0x0000c1031a00b986 */ /* 0x0001e2000c101116 */
[----:B------:R-:W-:Y:S05]  /*abd0*/  @P4 BRA `(.L_x_238) ;  /* 0x0000000000044947 */ /* 0x000fea0003800000 */
[----:B------:R2:W5:Y:S02]  /*abe0*/  LDG.E.U8 R0, desc[UR22][R28.64+0xc8] ;  /* 0x0000c8161c007981 */ /* 0x000564000c1e1100 */
.L_x_238:
[----:B------:R-:W-:Y:S05]  /*abf0*/  BSYNC B1 ;  /* 0x0000000000017941 */ /* 0x000fea0003800000 */
.L_x_237:
[----:B------:R-:W3:Y:S01]  /*ac00*/  LDL.LU R2, [R1+0x4] ;  /* 0x0000040001027983 */ /* 0x000ee20000300800 */
[----:B-----5:R-:W-:Y:S01]  /*ac10*/  LOP3.LUT R0, R0, 0xff, RZ, 0xc0, !PT ;  /* 0x000000ff00007812 */ /* 0x020fe200078ec0ff */
[----:B------:R-:W-:Y:S01]  /*ac20*/  BSSY B1, `(.L_x_239) ;  /* 0x000000b000017945 */ /* 0x000fe20003800000 */
[----:B------:R-:W-:Y:S02]  /*ac30*/  ISETP.LT.OR P3, PT, R34, 0xca, !P0 ;  /* 0x000000ca2200780c */ /* 0x000fe40004761670 */
[----:B------:R-:W-:-:S05]  /*ac40*/  F2FP.F16.E4M3.UNPACK_B R0, R0 ;  /* 0x00000000ff00723e */ /* 0x000fca00020006ff */
[----:B------:R-:W-:-:S05]  /*ac50*/  HADD2.F32 R0, -RZ, R0.H0_H0 ;  /* 0x20000000ff007230 */ /* 0x000fca0000004100 */
[----:B------:R-:W-:-:S04]  /*ac60*/  FMUL R0, R0, UR25 ;  /* 0x0000001900007c20 */ /* 0x000fc80008400000 */
[----:B---3--:R-:W-:-:S05]  /*ac70*/  FFMA R0, R2, UR24, R0 ;  /* 0x0000001802007c23 */ /* 0x008fca0008000000 */
[----:B0-----:R-:W-:Y:S02]  /*ac80*/  F2FP.SATFINITE.E4M3.F32.PACK_AB_MERGE_C R3, RZ, R0, RZ ;  /* 0x00000000ff03723e */ /* 0x001fe400048070ff */
[----:B------:R-:W-:-:S03]  /*ac90*/  PRMT R0, RZ, 0x7610, R0 ;  /* 0x00007610ff007816 */ /* 0x000fc60000000000 */
[----:B------:R0:W-:Y:S01]  /*aca0*/  @!P4 STG.E.U8 desc[UR22][R24.64+0xc8], R3 ;  /* 0x0000c8031800c986 */ /* 0x0001e2000c101116 */
[----:B------:R-:W-:Y:S05]  /*acb0*/  @P3 BRA `(.L_x_240) ;  /* 0x0000000000043947 */ /* 0x000fea0003800000 */
[----:B------:R3:W5:Y:S02]  /*acc0*/  LDG.E.U8 R0, desc[UR22][R28.64+0xc9] ;  /* 0x0000c9161c007981 */ /* 0x000764000c1e1100 */
.L_x_240:
[----:B------:R-:W-:Y:S05]  /*acd0*/  BSYNC B1 ;  /* 0x0000000000017941 */ /* 0x000fea0003800000 */
.L_x_239:
[----:B------:R-:W2:Y:S01]  /*ace0*/  LDL.LU R2, [R1+0x8] ;  /* 0x0000080001027983 */ /* 0x000ea20000300800 */
        /* <DEDUP_REMOVED lines=12> */
.L_x_242:
[----:B------:R-:W-:Y:S05]  /*adb0*/  BSYNC B1 ;  /* 0x0000000000017941 */ /* 0x000fea0003800000 */
.L_x_241:
        /* <DEDUP_REMOVED lines=13> */
.L_x_244:
[----:B------:R-:W-:Y:S05]  /*ae90*/  BSYNC B1 ;  /* 0x0000000000017941 */ /* 0x000fea0003800000 */
.L_x_243:
        /* <DEDUP_REMOVED lines=13> */
.L_x_246:
[----:B------:R-:W-:Y:S05]  /*af70*/  BSYNC B1 ;  /* 0x0000000000017941 */ /* 0x000fea0003800000 */
.L_x_245:
        /* <DEDUP_REMOVED lines=13> */
.L_x_248:
[----:B------:R-:W-:Y:S05]  /*b050*/  BSYNC B1 ;  /* 0x0000000000017941 */ /* 0x000fea0003800000 */
.L_x_247:
        /* <DEDUP_REMOVED lines=13> */
.L_x_250:
[----:B------:R-:W-:Y:S05]  /*b130*/  BSYNC B1 ;  /* 0x0000000000017941 */ /* 0x000fea0003800000 */
.L_x_249:
        /* <DEDUP_REMOVED lines=13> */
.L_x_252:
[----:B------:R-:W-:Y:S05]  /*b210*/  BSYNC B1 ;  /* 0x0000000000017941 */ /* 0x000fea0003800000 */
.L_x_251:
        /* <DEDUP_REMOVED lines=13> */
.L_x_254:
[----:B------:R-:W-:Y:S05]  /*b2f0*/  BSYNC B1 ;  /* 0x0000000000017941 */ /* 0x000fea0003800000 */
.L_x_253:
        /* <DEDUP_REMOVED lines=13> */
.L_x_256:
[----:B------:R-:W-:Y:S05]  /*b3d0*/  BSYNC B1 ;  /* 0x0000000000017941 */ /* 0x000fea0003800000 */
.L_x_255:
        /* <DEDUP_REMOVED lines=13> */
.L_x_258:
[----:B------:R-:W-:Y:S05]  /*b4b0*/  BSYNC B1 ;  /* 0x0000000000017941 */ /* 0x000fea0003800000 */
.L_x_257:
        /* <DEDUP_REMOVED lines=13> */
.L_x_260:
[----:B------:R-:W-:Y:S05]  /*b590*/  BSYNC B1 ;  /* 0x0000000000017941 */ /* 0x000fea0003800000 */
.L_x_259:
        /* <DEDUP_REMOVED lines=13> */
.L_x_262:
[----:B------:R-:W-:Y:S05]  /*b670*/  BSYNC B1 ;  /* 0x0000000000017941 */ /* 0x000fea0003800000 */
.L_x_261:
        /* <DEDUP_REMOVED lines=13> */
.L_x_264:
[----:B------:R-:W-:Y:S05]  /*b750*/  BSYNC B1 ;  /* 0x0000000000017941 */ /* 0x000fea0003800000 */
.L_x_263:
        /* <DEDUP_REMOVED lines=13> */
.L_x_266:
[----:B------:R-:W-:Y:S05]  /*b830*/  BSYNC B1 ;  /* 0x0000000000017941 */ /* 0x000fea0003800000 */
.L_x_265:
        /* <DEDUP_REMOVED lines=13> */
.L_x_268:
[----:B------:R-:W-:Y:S05]  /*b910*/  BSYNC B1 ;  /* 0x0000000000017941 */ /* 0x000fea0003800000 */
.L_x_267:
        /* <DEDUP_REMOVED lines=13> */
.L_x_270:
[----:B------:R-:W-:Y:S05]  /*b9f0*/  BSYNC B1 ;  /* 0x0000000000017941 */ /* 0x000fea0003800000 */
.L_x_269:
        /* <DEDUP_REMOVED lines=13> */
.L_x_272:
[----:B------:R-:W-:Y:S05]  /*bad0*/  BSYNC B1 ;  /* 0x0000000000017941 */ /* 0x000fea0003800000 */
.L_x_271:
        /* <DEDUP_REMOVED lines=13> */
.L_x_274:
[----:B------:R-:W-:Y:S05]  /*bbb0*/  BSYNC B1 ;  /* 0x0000000000017941 */ /* 0x000fea0003800000 */
.L_x_273:
        /* <DEDUP_REMOVED lines=13> */
.L_x_276:
[----:B------:R-:W-:Y:S05]  /*bc90*/  BSYNC B1 ;  /* 0x0000000000017941 */ /* 0x000fea0003800000 */
.L_x_275:
        /* <DEDUP_REMOVED lines=13> */
.L_x_278:
[----:B------:R-:W-:Y:S05]  /*bd70*/  BSYNC B1 ;  /* 0x0000000000017941 */ /* 0x000fea0003800000 */
.L_x_277:
        /* <DEDUP_REMOVED lines=13> */
.L_x_280:
[----:B------:R-:W-:Y:S05]  /*be50*/  BSYNC B1 ;  /* 0x0000000000017941 */ /* 0x000fea0003800000 */
.L_x_279:
        /* <DEDUP_REMOVED lines=13> */
.L_x_282:
[----:B------:R-:W-:Y:S05]  /*bf30*/  BSYNC B1 ;  /* 0x0000000000017941 */ /* 0x000fea0003800000 */
.L_x_281:
        /* <DEDUP_REMOVED lines=13> */
.L_x_284:
[----:B------:R-:W-:Y:S05]  /*c010*/  BSYNC B1 ;  /* 0x0000000000017941 */ /* 0x000fea0003800000 */
.L_x_283:
        /* <DEDUP_REMOVED lines=13> */
.L_x_286:
[----:B------:R-:W-:Y:S05]  /*c0f0*/  BSYNC B1 ;  /* 0x0000000000017941 */ /* 0x000fea0003800000 */
.L_x_285:
        /* <DEDUP_REMOVED lines=13> */
.L_x_288:
[----:B------:R-:W-:Y:S05]  /*c1d0*/  BSYNC B1 ;  /* 0x0000000000017941 */ /* 0x000fea0003800000 */
.L_x_287:
        /* <DEDUP_REMOVED lines=13> */
.L_x_290:
[----:B------:R-:W-:Y:S05]  /*c2b0*/  BSYNC B1 ;  /* 0x0000000000017941 */ /* 0x000fea0003800000 */
.L_x_289:
        /* <DEDUP_REMOVED lines=13> */
.L_x_292:
[----:B------:R-:W-:Y:S05]  /*c390*/  BSYNC B1 ;  /* 0x0000000000017941 */ /* 0x000fea0003800000 */
.L_x_291:
[----:B------:R-:W-:Y:S05]  /*c3a0*/  @P1 BRA `(.L_x_293) ;  /* 0x0000002000a01947 */ /* 0x000fea0003800000 */
[----:B------:R-:W2:Y:S01]  /*c3b0*/  LDL.LU R2, [R1+0x70] ;  /* 0x0000700001027983 */ /* 0x000ea20000300800 */
[----:B-----5:R-:W-:-:S04]  /*c3c0*/  LOP3.LUT R0, R0, 0xff, RZ, 0xc0, !PT ;  /* 0x000000ff00007812 */ /* 0x020fc800078ec0ff */
[----:B------:R-:W-:-:S05]  /*c3d0*/  F2FP.F16.E4M3.UNPACK_B R0, R0 ;  /* 0x00000000ff00723e */ /* 0x000fca00020006ff */
[----:B------:R-:W-:-:S05]  /*c3e0*/  HADD2.F32 R0, -RZ, R0.H0_H0 ;  /* 0x20000000ff007230 */ /* 0x000fca0000004100 */
[----:B------:R-:W-:-:S04]  /*c3f0*/  FMUL R0, R0, UR25 ;  /* 0x0000001900007c20 */ /* 0x000fc80008400000 */
[----:B--2---:R-:W-:-:S05]  /*c400*/  FFMA R0, R2, UR24, R0 ;  /* 0x0000001802007c23 */ /* 0x004fca0008000000 */
[----:B0-----:R-:W-:-:S05]  /*c410*/  F2FP.SATFINITE.E4M3.F32.PACK_AB_MERGE_C R3, RZ, R0, RZ ;  /* 0x00000000ff03723e */ /* 0x001fca00048070ff */
[----:B------:R0:W-:Y:S01]  /*c420*/  STG.E.U8 desc[UR22][R26.64+0xf9], R3 ;  /* 0x0000f9031a007986 */ /* 0x0001e2000c101116 */
[----:B------:R-:W-:Y:S05]  /*c430*/  BRA `(.L_x_293) ;  /* 0x00000020007c7947 */ /* 0x000fea0003800000 */
.L_x_36:
[----:B------:R-:W-:Y:S01]  /*c440*/  ISETP.GE.AND P1, PT, R39, 0x1, PT ;  /* 0x000000012700780c */ /* 0x000fe20003f26270 */
[----:B------:R-:W-:Y:S01]  /*c450*/  FMUL R227, R227, UR24 ;  /* 0x00000018e3e37c20 */ /* 0x000fe20008400000 */
[----:B------:R-:W-:Y:S01]  /*c460*/  FMUL R226, R226, UR24 ;  /* 0x00000018e2e27c20 */ /* 0x000fe20008400000 */
[----:B------:R-:W-:Y:S02]  /*c470*/  ISETP.GE.AND P0, PT, R39, 0x9, PT ;  /* 0x000000092700780c */ /* 0x000fe40003f06270 */
[C---:B------:R-:W-:Y:S02]  /*c480*/  ISETP.LT.OR P4, PT, R34.reuse, 0x1, !P1 ;  /* 0x000000012200780c */ /* 0x040fe40004f81670 */
[----:B------:R-:W-:Y:S02]  /*c490*/  ISETP.LT.OR P5, PT, R34, 0x2, !P1 ;  /* 0x000000022200780c */ /* 0x000fe40004fa1670 */
[----:B------:R-:W-:Y:S02]  /*c4a0*/  F2FP.SATFINITE.E4M3.F32.PACK_AB_MERGE_C R227, RZ, R227, RZ ;  /* 0x000000e3ffe3723e */ /* 0x000fe400048070ff */
[----:B------:R-:W-:-:S02]  /*c4b0*/  F2FP.SATFINITE.E4M3.F32.PACK_AB_MERGE_C R29, RZ, R226, RZ ;  /* 0x000000e2ff1d723e */ /* 0x000fc400048070ff */
[C---:B------:R-:W-:Y:S01]  /*c4c0*/  ISETP.LT.OR P3, PT, R34.reuse, 0x1, !P0 ;  /* 0x000000012200780c */ /* 0x040fe20004761670 */
[----:B------:R-:W-:Y:S01]  /*c4d0*/  FMUL R225, R225, UR24 ;  /* 0x00000018e1e17c20 */ /* 0x000fe20008400000 */
[----:B------:R-:W-:Y:S01]  /*c4e0*/  ISETP.LT.OR P6, PT, R34, 0xa, !P1 ;  /* 0x0000000a2200780c */ /* 0x000fe20004fc1670 */
[----:B------:R-:W-:Y:S01]  /*c4f0*/  FMUL R224, R224, UR24 ;  /* 0x00000018e0e07c20 */ /* 0x000fe20008400000 */
[----:B------:R-:W-:Y:S01]  /*c500*/  FMUL R222, R222, UR24 ;  /* 0x00000018dede7c20 */ /* 0x000fe20008400000 */
[----:B------:R-:W-:Y:S01]  /*c510*/  @!P4 STG.E.U8 desc[UR22][R24.64], R227 ;  /* 0x000000e31800c986 */ /* 0x000fe2000c101116 */
[----:B------:R-:W-:-:S03]  /*c520*/  ISETP.LT.OR P4, PT, R34, 0x2, !P0 ;  /* 0x000000022200780c */ /* 0x000fc60004781670 */
[----:B------:R0:W-:Y:S01]  /*c530*/  @!P5 STG.E.U8 desc[UR22][R24.64+0x1], R29 ;  /* 0x0000011d1800d986 */ /* 0x0001e2000c101116 */
[----:B------:R-:W-:Y:S01]  /*c540*/  ISETP.LT.OR P5, PT, R34, 0x9, !P1 ;  /* 0x000000092200780c */ /* 0x000fe20004fa1670 */
[----:B------:R-:W-:Y:S01]  /*c550*/  FMUL R223, R223, UR24 ;  /* 0x00000018dfdf7c20 */ /* 0x000fe20008400000 */
[----:B------:R-:W-:Y:S01]  /*c560*/  F2FP.SATFINITE.E4M3.F32.PACK_AB_MERGE_C R225, RZ, R225, RZ ;  /* 0x000000e1ffe1723e */ /* 0x000fe200048070ff */
[----:B------:R-:W-:Y:S01]  /*c570*/  FMUL R221, R221, UR24 ;  /* 0x00000018dddd7c20 */ /* 0x000fe20008400000 */
[----:B------:R-:W-:Y:S01]  /*c580*/  F2FP.SATFINITE.E4M3.F32.PACK_AB_MERGE_C R31, RZ, R224, RZ ;  /* 0x000000e0ff1f723e */ /* 0x000fe200048070ff */
[----:B------:R-:W-:Y:S01]  /*c590*/  FMUL R220, R220, UR24 ;  /* 0x00000018dcdc7c20 */ /* 0x000fe20008400000 */
[----:B------:R-:W-:Y:S01]  /*c5a0*/  F2FP.SATFINITE.E4M3.F32.PACK_AB_MERGE_C R223, RZ, R223, RZ ;  /* 0x000000dfffdf723e */ /* 0x000fe200048070ff */
[----:B------:R-:W-:Y:S01]  /*c5b0*/  @!P3 STG.E.U8 desc[UR22][R26.64], R225 ;  /* 0x000000e11a00b986 */ /* 0x000fe2000c101116 */
[----:B0-----:R-:W-:-:S03]  /*c5c0*/  F2FP.SATFINITE.E4M3.F32.PACK_AB_MERGE_C R29, RZ, R222, RZ ;  /* 0x000000deff1d723e */ /* 0x001fc600048070ff */
[----:B------:R0:W-:Y:S01]  /*c5d0*/  @!P4 STG.E.U8 desc[UR22][R26.64+0x1], R31 ;  /* 0x0000011f1a00c986 */ /* 0x0001e2000c101116 */
[C---:B------:R-:W-:Y:S02]  /*c5e0*/  ISETP.LT.OR P3, PT, R34.reuse, 0x9, !P0 ;  /* 0x000000092200780c */ /* 0x040fe40004761670 */
[C---:B------:R-:W-:Y:S01]  /*c5f0*/  ISETP.LT.OR P4, PT, R34.reuse, 0xa, !P0 ;  /* 0x0000000a2200780c */ /* 0x040fe20004781670 */
[----:B------:R1:W-:Y:S01]  /*c600*/  @!P6 STG.E.U8 desc[UR22][R24.64+0x9], R29 ;  /* 0x0000091d1800e986 */ /* 0x0003e2000c101116 */
[----:B------:R-:W-:Y:S01]  /*c610*/  ISETP.LT.OR P6, PT, R34, 0x12, !P1 ;  /* 0x000000122200780c */ /* 0x000fe20004fc1670 */
[----:B------:R-:W-:Y:S02]  /*c620*/  FMUL R218, R218, UR24 ;  /* 0x00000018dada7c20 */ /* 0x000fe40008400000 */
[----:B------:R-:W-:Y:S01]  /*c630*/  @!P5 STG.E.U8 desc[UR22][R24.64+0x8], R223 ;  /* 0x000008df1800d986 */ /* 0x000fe2000c101116 */
[----:B------:R-:W-:-:S03]  /*c640*/  ISETP.LT.OR P5, PT, R34, 0x11, !P1 ;  /* 0x000000112200780c */ /* 0x000fc60004fa1670 */
[----:B------:R-:W2:Y:S01]  /*c650*/  LDL.LU R226, [R1+0xc] ;  /* 0x00000c0001e27983 */ /* 0x000ea20000300800 */
[----:B------:R-:W-:Y:S01]  /*c660*/  F2FP.SATFINITE.E4M3.F32.PACK_AB_MERGE_C R221, RZ, R221, RZ ;  /* 0x000000ddffdd723e */ /* 0x000fe200048070ff */
[----:B------:R-:W-:Y:S01]  /*c670*/  FMUL R219, R219, UR24 ;  /* 0x00000018dbdb7c20 */ /* 0x000fe20008400000 */
[----:B0-----:R-:W-:Y:S01]  /*c680*/  F2FP.SATFINITE.E4M3.F32.PACK_AB_MERGE_C R31, RZ, R220, RZ ;  /* 0x000000dcff1f723e */ /* 0x001fe200048070ff */
[----:B------:R-:W3:Y:S01]  /*c690*/  LDL.LU R227, [R1+0x8] ;  /* 0x0000080001e37983 */ /* 0x000ee20000300800 */
[----:B-1----:R-:W-:-:S03]  /*c6a0*/  F2FP.SATFINITE.E4M3.F32.PACK_AB_MERGE_C R29, RZ, R218, RZ ;  /* 0x000000daff1d723e */ /* 0x002fc600048070ff */
[----:B------:R-:W4:Y:S04]  /*c6b0*/  LDL.LU R225, [R1+0x4] ;  /* 0x0000040001e17983 */ /* 0x000f280000300800 */
[----:B------:R-:W3:Y:S01]  /*c6c0*/  LDL.LU R224, [R1] ;  /* 0x0000000001e07983 */ /* 0x000ee20000300800 */
[----:B------:R-:W-:-:S03]  /*c6d0*/  F2FP.SATFINITE.E4M3.F32.PACK_AB_MERGE_C R219, RZ, R219, RZ ;  /* 0x000000dbffdb723e */ /* 0x000fc600048070ff */
[----:B------:R-:W-:Y:S01]  /*c6e0*/  @!P3 STG.E.U8 desc[UR22][R26.64+0x8], R221 ;  /* 0x000008dd1a00b986 */ /* 0x000fe2000c101116 */
[----:B------:R-:W-:-:S03]  /*c6f0*/  ISETP.LT.OR P3, PT, R34, 0x11, !P0 ;  /* 0x000000112200780c */ /* 0x000fc60004761670 */
[----:B------:R0:W-:Y:S01]  /*c700*/  @!P4 STG.E.U8 desc[UR22][R26.64+0x9], R31 ;  /* 0x0000091f1a00c986 */ /* 0x0001e2000c101116 */
[----:B------:R-:W-:-:S03]  /*c710*/  ISETP.LT.OR P4, PT, R34, 0x12, !P0 ;  /* 0x000000122200780c */ /* 0x000fc60004781670 */
[----:B------:R1:W-:Y:S01]  /*c720*/  @!P6 STG.E.U8 desc[UR22][R24.64+0x11], R29 ;  /* 0x0000111d1800e986 */ /* 0x0003e2000c101116 */
[----:B------:R-:W-:Y:S01]  /*c730*/  ISETP.LT.OR P6, PT, R34, 0x1a, !P1 ;  /* 0x0000001a2200780c */ /* 0x000fe20004fc1670 */
[----:B------:R-:W-:Y:S01]  /*c740*/  FMUL R217, R217, UR24 ;  /* 0x00000018d9d97c20 */ /* 0x000fe20008400000 */
[----:B------:R-:W-:Y:S01]  /*c750*/  FMUL R216, R216, UR24 ;  /* 0x00000018d8d87c20 */ /* 0x000fe20008400000 */
[----:B------:R-:W-:Y:S01]  /*c760*/  FMUL R214, R214, UR24 ;  /* 0x00000018d6d67c20 */ /* 0x000fe20008400000 */
[----:B------:R-:W-:Y:S01]  /*c770*/  @!P5 STG.E.U8 desc[UR22][R24.64+0x10], R219 ;  /* 0x000010db1800d986 */ /* 0x000fe2000c101116 */
[----:B------:R-:W-:Y:S01]  /*c780*/  ISETP.LT.OR P5, PT, R34, 0x19, !P1 ;  /* 0x000000192200780c */ /* 0x000fe20004fa1670 */
[----:B------:R-:W-:Y:S01]  /*c790*/  FMUL R215, R215, UR24 ;  /* 0x00000018d7d77c20 */ /* 0x000fe20008400000 */
[----:B------:R-:W-:Y:S01]  /*c7a0*/  F2FP.SATFINITE.E4M3.F32.PACK_AB_MERGE_C R217, RZ, R217, RZ ;  /* 0x000000d9ffd9723e */ /* 0x000fe200048070ff */
[----:B------:R-:W-:Y:S01]  /*c7b0*/  FMUL R213, R213, UR24 ;  /* 0x00000018d5d57c20 */ /* 0x000fe20008400000 */
[----:B0-----:R-:W-:Y:S01]  /*c7c0*/  F2FP.SATFINITE.E4M3.F32.PACK_AB_MERGE_C R31, RZ, R216, RZ ;  /* 0x000000d8ff1f723e */ /* 0x001fe200048070ff */
[----:B------:R-:W-:Y:S01]  /*c7d0*/  FMUL R212, R212, UR24 ;  /* 0x00000018d4d47c20 */ /* 0x000fe20008400000 */
[----:B-1----:R-:W-:Y:S01]  /*c7e0*/  F2FP.SATFINITE.E4M3.F32.PACK_AB_MERGE_C R29, RZ, R214, RZ ;  /* 0x000000d6ff1d723e */ /* 0x002fe200048070ff */
[----:B------:R-:W-:Y:S01]  /*c7f0*/  @!P3 STG.E.U8 desc[UR22][R26.64+0x10], R217 ;  /* 0x000010d91a00b986 */ /* 0x000fe2000c101116 */
[----:B------:R-:W-:-:S02]  /*c800*/  F2FP.SATFINITE.E4M3.F32.PACK_AB_MERGE_C R215, RZ, R215, RZ ;  /* 0x000000d7ffd7723e */ /* 0x000fc400048070ff */
[C---:B------:R-:W-:Y:S01]  /*c810*/  ISETP.LT.OR P3, PT, R34.reuse, 0x19, !P0 ;  /* 0x000000192200780c */ /* 0x040fe20004761670 */
[----:B------:R0:W-:Y:S01]  /*c820*/  @!P4 STG.E.U8 desc[UR22][R26.64+0x11], R31 ;  /* 0x0000111f1a00c986 */ /* 0x0001e2000c101116 */
[----:B------:R-:W-:-:S03]  /*c830*/  ISETP.LT.OR P4, PT, R34, 0x1a, !P0 ;  /* 0x0000001a2200780c */ /* 0x000fc60004781670 */
[----:B------:R1:W-:Y:S01]  /*c840*/  @!P6 STG.E.U8 desc[UR22][R24.64+0x19], R29 ;  /* 0x0000191d1800e986 */ /* 0x0003e2000c101116 */
[----:B------:R-:W-:Y:S01]  /*c850*/  ISETP.LT.OR P6, PT, R34, 0x22, !P1 ;  /* 0x000000222200780c */ /* 0x000fe20004fc1670 */
[----:B------:R-:W-:Y:S02]  /*c860*/  FMUL R210, R210, UR24 ;  /* 0x00000018d2d27c20 */ /* 0x000fe40008400000 */
[----:B------:R-:W-:Y:S01]  /*c870*/  @!P5 STG.E.U8 desc[UR22][R24.64+0x18], R215 ;  /* 0x000018d71800d986 */ /* 0x000fe2000c101116 */
[----:B------:R-:W-:Y:S01]  /*c880*/  ISETP.LT.OR P5, PT, R34, 0x21, !P1 ;  /* 0x000000212200780c */ /* 0x000fe20004fa1670 */
[----:B------:R-:W-:Y:S01]  /*c890*/  FMUL R211, R211, UR24 ;  /* 0x00000018d3d37c20 */ /* 0x000fe20008400000 */
[----:B------:R-:W-:Y:S01]  /*c8a0*/  F2FP.SATFINITE.E4M3.F32.PACK_AB_MERGE_C R213, RZ, R213, RZ ;  /* 0x000000d5ffd5723e */ /* 0x000fe200048070ff */
[----:B------:R-:W-:Y:S01]  /*c8b0*/  FMUL R209, R209, UR24 ;  /* 0x00000018d1d17c20 */ /* 0x000fe20008400000 */
[----:B0-----:R-:W-:Y:S01]  /*c8c0*/  F2FP.SATFINITE.E4M3.F32.PACK_AB_MERGE_C R31, RZ, R212, RZ ;  /* 0x000000d4ff1f723e */ /* 0x001fe200048070ff */
[----:B------:R-:W-:Y:S01]  /*c8d0*/  FMUL R208, R208, UR24 ;  /* 0x00000018d0d07c20 */ /* 0x000fe20008400000 */
        /* <DEDUP_REMOVED lines=8> */
[----:B------:R-:W-:-:S03]  /*c960*/  ISETP.LT.OR P6, PT, R34, 0x2a, !P1 ;  /* 0x0000002a2200780c */ /* 0x000fc60004fc1670 */
        /* <DEDUP_REMOVED lines=238> */
[----:B------:R-:W-:Y:S01]  /*d850*/  @!P6 STG.E.U8 desc[UR22][R24.64+0x99], R29 ;  /* 0x0000991d1800e986 */ /* 0x000fe2000c101116 */
[----:B------:R-:W-:-:S03]  /*d860*/  ISETP.LT.OR P6, PT, R34, 0xa2, !P1 ;  /* 0x000000a22200780c */ /* 0x000fc60004fc1670 */
[----:B------:R1:W-:Y:S01]  /*d870*/  @!P5 STG.E.U8 desc[UR22][R24.64+0x98], R23 ;  /* 0x000098171800d986 */ /* 0x0003e2000c101116 */
[----:B------:R-:W-:Y:S01]  /*d880*/  ISETP.LT.OR P5, PT, R34, 0xa1, !P1 ;  /* 0x000000a12200780c */ /* 0x000fe20004fa1670 */
[----:B------:R-:W-:Y:S01]  /*d890*/  FMUL R19, R19, UR24 ;  /* 0x0000001813137c20 */ /* 0x000fe20008400000 */
[----:B------:R-:W-:Y:S01]  /*d8a0*/  F2FP.SATFINITE.E4M3.F32.PACK_AB_MERGE_C R21, RZ, R21, RZ ;  /* 0x00000015ff15723e */ /* 0x000fe200048070ff */
[----:B------:R-:W-:Y:S01]  /*d8b0*/  FMUL R17, R17, UR24 ;  /* 0x0000001811117c20 */ /* 0x000fe20008400000 */
[----:B0-----:R-:W-:Y:S01]  /*d8c0*/  F2FP.SATFINITE.E4M3.F32.PACK_AB_MERGE_C R31, RZ, R20, RZ ;  /* 0x00000014ff1f723e */ /* 0x001fe200048070ff */
[----:B------:R-:W-:Y:S01]  /*d8d0*/  FMUL R16, R16, UR24 ;  /* 0x0000001810107c20 */ /* 0x000fe20008400000 */
[----:B------:R-:W-:Y:S01]  /*d8e0*/  F2FP.SATFINITE.E4M3.F32.PACK_AB_MERGE_C R19, RZ, R19, RZ ;  /* 0x00000013ff13723e */ /* 0x000fe200048070ff */
[----:B------:R0:W-:Y:S01]  /*d8f0*/  @!P3 STG.E.U8 desc[UR22][R26.64+0x98], R21 ;  /* 0x000098151a00b986 */ /* 0x0001e2000c101116 */
[----:B-1----:R-:W-:-:S03]  /*d900*/  F2FP.SATFINITE.E4M3.F32.PACK_AB_MERGE_C R23, RZ, R18, RZ ;  /* 0x00000012ff17723e */ /* 0x002fc600048070ff */
[----:B------:R-:W-:Y:S01]  /*d910*/  @!P4 STG.E.U8 desc[UR22][R26.64+0x99], R31 ;  /* 0x0000991f1a00c986 */ /* 0x000fe2000c101116 */
[C---:B------:R-:W-:Y:S02]  /*d920*/  ISETP.LT.OR P3, PT, R34.reuse, 0xa1, !P0 ;  /* 0x000000a12200780c */ /* 0x040fe40004761670 */
[C---:B------:R-:W-:Y:S01]  /*d930*/  ISETP.LT.OR P4, PT, R34.reuse, 0xa2, !P0 ;  /* 0x000000a22200780c */ /* 0x040fe20004781670 */
[----:B------:R-:W-:Y:S01]  /*d940*/  @!P6 STG.E.U8 desc[UR22][R24.64+0xa1], R23 ;  /* 0x0000a1171800e986 */ /* 0x000fe2000c101116 */
[----:B------:R-:W-:Y:S01]  /*d950*/  ISETP.LT.OR P6, PT, R34, 0xaa, !P1 ;  /* 0x000000aa2200780c */ /* 0x000fe20004fc1670 */
[----:B------:R-:W-:Y:S02]  /*d960*/  FMUL R14, R14, UR24 ;  /* 0x000000180e0e7c20 */ /* 0x000fe40008400000 */
        /* <DEDUP_REMOVED lines=20> */
[----:B------:R-:W4:Y:S01]  /*dab0*/  LDL.LU R222, [R1+0x1c] ;  /* 0x00001c0001de7983 */ /* 0x000f220000300800 */
[----:B0-----:R-:W-:-:S02]  /*dac0*/  F2FP.SATFINITE.E4M3.F32.PACK_AB_MERGE_C R17, RZ, R10, RZ ;  /* 0x0000000aff11723e */ /* 0x001fc400048070ff */
[----:B-1----:R-:W-:Y:S01]  /*dad0*/  F2FP.SATFINITE.E4M3.F32.PACK_AB_MERGE_C R15, RZ, R12, RZ ;  /* 0x0000000cff0f723e */ /* 0x002fe200048070ff */
[----:B------:R0:W-:Y:S01]  /*dae0*/  @!P3 STG.E.U8 desc[UR22][R26.64+0xa8], R13 ;  /* 0x0000a80d1a00b986 */ /* 0x0001e2000c101116 */
[----:B------:R-:W-:Y:S02]  /*daf0*/  F2FP.SATFINITE.E4M3.F32.PACK_AB_MERGE_C R11, RZ, R11, RZ ;  /* 0x0000000bff0b723e */ /* 0x000fe400048070ff */
[C---:B------:R-:W-:Y:S01]  /*db00*/  ISETP.LT.OR P3, PT, R34.reuse, 0xb1, !P0 ;  /* 0x000000b12200780c */ /* 0x040fe20004761670 */
[----:B------:R-:W-:Y:S01]  /*db10*/  @!P4 STG.E.U8 desc[UR22][R26.64+0xa9], R15 ;  /* 0x0000a90f1a00c986 */ /* 0x000fe2000c101116 */
[----:B------:R-:W-:-:S03]  /*db20*/  ISETP.LT.OR P4, PT, R34, 0xb2, !P0 ;  /* 0x000000b22200780c */ /* 0x000fc60004781670 */
[----:B------:R-:W-:Y:S01]  /*db30*/  @!P6 STG.E.U8 desc[UR22][R24.64+0xb1], R17 ;  /* 0x0000b1111800e986 */ /* 0x000fe2000c101116 */
[----:B------:R-:W-:Y:S01]  /*db40*/  ISETP.LT.OR P6, PT, R34, 0xba, !P1 ;  /* 0x000000ba2200780c */ /* 0x000fe20004fc1670 */
[----:B------:R-:W-:Y:S01]  /*db50*/  FMUL R9, R9, UR24 ;  /* 0x0000001809097c20 */ /* 0x000fe20008400000 */
[----:B------:R-:W-:Y:S01]  /*db60*/  FMUL R8, R8, UR24 ;  /* 0x0000001808087c20 */ /* 0x000fe20008400000 */
[----:B------:R-:W4:Y:S01]  /*db70*/  LDL.LU R223, [R1+0x18] ;  /* 0x0000180001df7983 */ /* 0x000f220000300800 */
[----:B------:R-:W-:-:S03]  /*db80*/  FMUL R6, R6, UR24 ;  /* 0x0000001806067c20 */ /* 0x000fc60008400000 */
[----:B------:R-:W4:Y:S01]  /*db90*/  LDL.LU R221, [R1+0x14] ;  /* 0x0000140001dd7983 */ /* 0x000f220000300800 */
[----:B------:R-:W-:-:S03]  /*dba0*/  F2FP.SATFINITE.E4M3.F32.PACK_AB_MERGE_C R9, RZ, R9, RZ ;  /* 0x00000009ff09723e */ /* 0x000fc600048070ff */
[----:B------:R-:W4:Y:S01]  /*dbb0*/  LDL.LU R220, [R1+0x10] ;  /* 0x0000100001dc7983 */ /* 0x000f220000300800 */
[----:B0-----:R-:W-:Y:S01]  /*dbc0*/  F2FP.SATFINITE.E4M3.F32.PACK_AB_MERGE_C R13, RZ, R8, RZ ;  /* 0x00000008ff0d723e */ /* 0x001fe200048070ff */
[----:B------:R-:W-:Y:S01]  /*dbd0*/  FMUL R7, R7, UR24 ;  /* 0x0000001807077c20 */ /* 0x000fe20008400000 */
[----:B-----5:R-:W-:Y:S01]  /*dbe0*/  FMUL R0, R0, UR24 ;  /* 0x0000001800007c20 */ /* 0x020fe20008400000 */
[----:B------:R0:W-:Y:S01]  /*dbf0*/  @!P5 STG.E.U8 desc[UR22][R24.64+0xb0], R11 ;  /* 0x0000b00b1800d986 */ /* 0x0001e2000c101116 */
[----:B------:R-:W-:Y:S01]  /*dc00*/  ISETP.LT.OR P5, PT, R34, 0xb9, !P1 ;  /* 0x000000b92200780c */ /* 0x000fe20004fa1670 */
[----:B------:R-:W-:Y:S01]  /*dc10*/  FMUL R2, R2, UR24 ;  /* 0x0000001802027c20 */ /* 0x000fe20008400000 */
[----:B------:R-:W-:Y:S01]  /*dc20*/  F2FP.SATFINITE.E4M3.F32.PACK_AB_MERGE_C R7, RZ, R7, RZ ;  /* 0x00000007ff07723e */ /* 0x000fe200048070ff */
[----:B------:R1:W-:Y:S01]  /*dc30*/  @!P3 STG.E.U8 desc[UR22][R26.64+0xb0], R9 ;  /* 0x0000b0091a00b986 */ /* 0x0003e2000c101116 */
[----:B------:R-:W-:Y:S01]  /*dc40*/  FMUL R3, R3, UR24 ;  /* 0x0000001803037c20 */ /* 0x000fe20008400000 */
[----:B------:R-:W-:Y:S01]  /*dc50*/  FMUL R4, R4, UR24 ;  /* 0x0000001804047c20 */ /* 0x000fe20008400000 */
[C---:B------:R-:W-:Y:S01]  /*dc60*/  ISETP.LT.OR P3, PT, R34.reuse, 0xb9, !P0 ;  /* 0x000000b92200780c */ /* 0x040fe20004761670 */
[----:B------:R3:W-:Y:S01]  /*dc70*/  @!P4 STG.E.U8 desc[UR22][R26.64+0xb1], R13 ;  /* 0x0000b10d1a00c986 */ /* 0x0007e2000c101116 */
[----:B------:R-:W-:Y:S01]  /*dc80*/  ISETP.LT.OR P4, PT, R34, 0xba, !P0 ;  /* 0x000000ba2200780c */ /* 0x000fe20004781670 */
[----:B------:R-:W-:Y:S01]  /*dc90*/  FMUL R5, R5, UR24 ;  /* 0x0000001805057c20 */ /* 0x000fe20008400000 */
[----:B0-----:R-:W-:-:S03]  /*dca0*/  F2FP.SATFINITE.E4M3.F32.PACK_AB_MERGE_C R11, RZ, R6, RZ ;  /* 0x00000006ff0b723e */ /* 0x001fc600048070ff */
[----:B------:R0:W-:Y:S01]  /*dcb0*/  @!P5 STG.E.U8 desc[UR22][R24.64+0xb8], R7 ;  /* 0x0000b8071800d986 */ /* 0x0001e2000c101116 */
[----:B------:R-:W-:Y:S02]  /*dcc0*/  ISETP.LT.OR P5, PT, R34, 0xc1, !P1 ;  /* 0x000000c12200780c */ /* 0x000fe40004fa1670 */
[----:B-1----:R-:W-:Y:S01]  /*dcd0*/  F2FP.SATFINITE.E4M3.F32.PACK_AB_MERGE_C R9, RZ, R4, RZ ;  /* 0x00000004ff09723e */ /* 0x002fe200048070ff */
[----:B------:R1:W-:Y:S01]  /*dce0*/  @!P6 STG.E.U8 desc[UR22][R24.64+0xb9], R11 ;  /* 0x0000b90b1800e986 */ /* 0x0003e2000c101116 */
[----:B--2---:R-:W-:Y:S01]  /*dcf0*/  FMUL R4, R226, UR24 ;  /* 0x00000018e2047c20 */ /* 0x004fe20008400000 */
[----:B---3--:R-:W-:Y:S01]  /*dd00*/  F2FP.SATFINITE.E4M3.F32.PACK_AB_MERGE_C R13, RZ, R0, RZ ;  /* 0x00000000ff0d723e */ /* 0x008fe200048070ff */
[----:B------:R-:W-:Y:S01]  /*dd10*/  FMUL R0, R224, UR24 ;  /* 0x00000018e0007c20 */ /* 0x000fe20008400000 */
[----:B------:R-:W-:Y:S01]  /*dd20*/  F2FP.SATFINITE.E4M3.F32.PACK_AB_MERGE_C R5, RZ, R5, RZ ;  /* 0x00000005ff05723e */ /* 0x000fe200048070ff */
[----:B------:R-:W2:Y:S01]  /*dd30*/  LDL.LU R224, [R1+0x20] ;  /* 0x0000200001e07983 */ /* 0x000ea20000300800 */
[----:B------:R-:W-:-:S02]  /*dd40*/  ISETP.LT.OR P6, PT, R34, 0xc2, !P1 ;  /* 0x000000c22200780c */ /* 0x000fc40004fc1670 */
[----:B0-----:R-:W-:Y:S01]  /*dd50*/  F2FP.SATFINITE.E4M3.F32.PACK_AB_MERGE_C R7, RZ, R3, RZ ;  /* 0x00000003ff07723e */ /* 0x001fe200048070ff */
[----:B------:R-:W-:Y:S01]  /*dd60*/  FMUL R3, R227, UR24 ;  /* 0x00000018e3037c20 */ /* 0x000fe20008400000 */
[----:B------:R0:W-:Y:S01]  /*dd70*/  @!P3 STG.E.U8 desc[UR22][R26.64+0xb8], R5 ;  /* 0x0000b8051a00b986 */ /* 0x0001e2000c101116 */
[C---:B------:R-:W-:Y:S02]  /*dd80*/  ISETP.LT.OR P3, PT, R34.reuse, 0xc1, !P0 ;  /* 0x000000c12200780c */ /* 0x040fe40004761670 */
[----:B-1----:R-:W-:Y:S01]  /*dd90*/  F2FP.SATFINITE.E4M3.F32.PACK_AB_MERGE_C R11, RZ, R2, RZ ;  /* 0x00000002ff0b723e */ /* 0x002fe200048070ff */
[----:B----4-:R-:W-:Y:S01]  /*dda0*/  FMUL R2, R225, UR24 ;  /* 0x00000018e1027c20 */ /* 0x010fe20008400000 */
[----:B------:R-:W-:Y:S01]  /*ddb0*/  @!P4 STG.E.U8 desc[UR22][R26.64+0xb9], R9 ;  /* 0x0000b9091a00c986 */ /* 0x000fe2000c101116 */
[----:B------:R-:W-:-:S03]  /*ddc0*/  ISETP.LT.OR P4, PT, R34, 0xc2, !P0 ;  /* 0x000000c22200780c */ /* 0x000fc60004781670 */
[----:B------:R-:W3:Y:S04]  /*ddd0*/  LDL.LU R225, [R1+0x24] ;  /* 0x0000240001e17983 */ /* 0x000ee80000300800 */
[----:B------:R-:W4:Y:S04]  /*dde0*/  LDL.LU R227, [R1+0x28] ;  /* 0x0000280001e37983 */ /* 0x000f280000300800 */
[----:B------:R-:W4:Y:S04]  /*ddf0*/  LDL.LU R226, [R1+0x2c] ;  /* 0x00002c0001e27983 */ /* 0x000f280000300800 */
[----:B------:R1:W-:Y:S01]  /*de00*/  @!P5 STG.E.U8 desc[UR22][R24.64+0xc0], R7 ;  /* 0x0000c0071800d986 */ /* 0x0003e2000c101116 */
[----:B------:R-:W-:-:S02]  /*de10*/  ISETP.LT.OR P5, PT, R34, 0xc9, !P1 ;  /* 0x000000c92200780c */ /* 0x000fc40004fa1670 */
[----:B0-----:R-:W-:Y:S01]  /*de20*/  F2FP.SATFINITE.E4M3.F32.PACK_AB_MERGE_C R5, RZ, R0, RZ ;  /* 0x00000000ff05723e */ /* 0x001fe200048070ff */
[----:B------:R0:W-:Y:S01]  /*de30*/  @!P6 STG.E.U8 desc[UR22][R24.64+0xc1], R11 ;  /* 0x0000c10b1800e986 */ /* 0x0001e2000c101116 */
[----:B------:R-:W-:-:S03]  /*de40*/  ISETP.LT.OR P6, PT, R34, 0xca, !P1 ;  /* 0x000000ca2200780c */ /* 0x000fc60004fc1670 */
[----:B------:R-:W-:Y:S01]  /*de50*/  @!P3 STG.E.U8 desc[UR22][R26.64+0xc0], R13 ;  /* 0x0000c00d1a00b986 */ /* 0x000fe2000c101116 */
[----:B-1----:R-:W-:-:S03]  /*de60*/  F2FP.SATFINITE.E4M3.F32.PACK_AB_MERGE_C R7, RZ, R2, RZ ;  /* 0x00000002ff07723e */ /* 0x002fc600048070ff */
[----:B------:R1:W-:Y:S01]  /*de70*/  @!P4 STG.E.U8 desc[UR22][R26.64+0xc1], R5 ;  /* 0x0000c1051a00c986 */ /* 0x0003e2000c101116 */
[C---:B------:R-:W-:Y:S02]  /*de80*/  ISETP.LT.OR P3, PT, R34.reuse, 0xc9, !P0 ;  /* 0x000000c92200780c */ /* 0x040fe40004761670 */
[C---:B------:R-:W-:Y:S01]  /*de90*/  ISETP.LT.OR P4, PT, R34.reuse, 0xca, !P0 ;  /* 0x000000ca2200780c */ /* 0x040fe20004781670 */
[----:B------:R1:W-:Y:S01]  /*dea0*/  @!P5 STG.E.U8 desc[UR22][R24.64+0xc8], R7 ;  /* 0x0000c8071800d986 */ /* 0x0003e2000c101116 */
[----:B------:R-:W-:Y:S02]  /*deb0*/  ISETP.LT.OR P5, PT, R34, 0xd1, !P1 ;  /* 0x000000d12200780c */ /* 0x000fe40004fa1670 */
[----:B------:R-:W-:Y:S02]  /*dec0*/  F2FP.SATFINITE.E4M3.F32.PACK_AB_MERGE_C R9, RZ, R3, RZ ;  /* 0x00000003ff09723e */ /* 0x000fe400048070ff */
[----:B0-----:R-:W-:-:S03]  /*ded0*/  F2FP.SATFINITE.E4M3.F32.PACK_AB_MERGE_C R11, RZ, R4, RZ ;  /* 0x00000004ff0b723e */ /* 0x001fc600048070ff */
[----:B------:R0:W-:Y:S04]  /*dee0*/  @!P6 STG.E.U8 desc[UR22][R24.64+0xc9], R9 ;  /* 0x0000c9091800e986 */ /* 0x0001e8000c101116 */
[----:B------:R-:W-:Y:S01]  /*def0*/  @!P3 STG.E.U8 desc[UR22][R26.64+0xc8], R11 ;  /* 0x0000c80b1a00b986 */ /* 0x000fe2000c101116 */
[----:B------:R-:W-:Y:S01]  /*df00*/  FMUL R2, R221, UR24 ;  /* 0x00000018dd027c20 */ /* 0x000fe20008400000 */
[----:B------:R-:W-:Y:S02]  /*df10*/  FMUL R0, R220, UR24 ;  /* 0x00000018dc007c20 */ /* 0x000fe40008400000 */
[----:B------:R-:W4:Y:S03]  /*df20*/  LDL.LU R220, [R1+0x30] ;  /* 0x0000300001dc7983 */ /* 0x000f260000300800 */
[----:B-1----:R-:W-:Y:S01]  /*df30*/  F2FP.SATFINITE.E4M3.F32.PACK_AB_MERGE_C R5, RZ, R0, RZ ;  /* 0x00000000ff05723e */ /* 0x002fe200048070ff */
[----:B------:R-:W4:Y:S01]  /*df40*/  LDL.LU R221, [R1+0x34] ;  /* 0x0000340001dd7983 */ /* 0x000f220000300800 */
[----:B------:R-:W-:Y:S01]  /*df50*/  FMUL R0, R222, UR24 ;  /* 0x00000018de007c20 */ /* 0x000fe20008400000 */
[----:B------:R-:W-:Y:S01]  /*df60*/  FMUL R3, R223, UR24 ;  /* 0x00000018df037c20 */ /* 0x000fe20008400000 */
[----:B------:R-:W-:Y:S01]  /*df70*/  F2FP.SATFINITE.E4M3.F32.PACK_AB_MERGE_C R7, RZ, R2, RZ ;  /* 0x00000002ff07723e */ /* 0x000fe200048070ff */
[----:B------:R-:W4:Y:S02]  /*df80*/  LDL.LU R223, [R1+0x38] ;  /* 0x0000380001df7983 */ /* 0x000f240000300800 */
[----:B------:R-:W-:-:S02]  /*df90*/  F2FP.SATFINITE.E4M3.F32.PACK_AB_MERGE_C R13, RZ, R0, RZ ;  /* 0x00000000ff0d723e */ /* 0x000fc400048070ff */
[----:B------:R-:W4:Y:S01]  /*dfa0*/  LDL.LU R222, [R1+0x3c] ;  /* 0x00003c0001de7983 */ /* 0x000f220000300800 */
[----:B0-----:R-:W-:-:S03]  /*dfb0*/  F2FP.SATFINITE.E4M3.F32.PACK_AB_MERGE_C R9, RZ, R3, RZ ;  /* 0x00000003ff09723e */ /* 0x001fc600048070ff */
[----:B------:R-:W-:Y:S04]  /*dfc0*/  @!P4 STG.E.U8 desc[UR22][R26.64+0xc9], R5 ;  /* 0x0000c9051a00c986 */ /* 0x000fe8000c101116 */
[----:B------:R0:W-:Y:S01]  /*dfd0*/  @!P5 STG.E.U8 desc[UR22][R24.64+0xd0], R7 ;  /* 0x0000d0071800d986 */ /* 0x0001e2000c101116 */
[----:B--2---:R-:W-:-:S03]  /*dfe0*/  FMUL R2, R224, UR24 ;  /* 0x00000018e0027c20 */ /* 0x004fc60008400000 */
[----:B------:R-:W2:Y:S01]  /*dff0*/  LDL.LU R224, [R1+0x40] ;  /* 0x0000400001e07983 */ /* 0x000ea20000300800 */
[----:B---3--:R-:W-:-:S03]  /*e000*/  FMUL R0, R225, UR24 ;  /* 0x00000018e1007c20 */ /* 0x008fc60008400000 */
[----:B------:R-:W3:Y:S01]  /*e010*/  LDL.LU R225, [R1+0x44] ;  /* 0x0000440001e17983 */ /* 0x000ee20000300800 */
[----:B----4-:R-:W-:Y:S01]  /*e020*/  FMUL R3, R227, UR24 ;  /* 0x00000018e3037c20 */ /* 0x010fe20008400000 */
[----:B0-----:R-:W-:Y:S02]  /*e030*/  F2FP.SATFINITE.E4M3.F32.PACK_AB_MERGE_C R7, RZ, R0, RZ ;  /* 0x00000000ff07723e */ /* 0x001fe400048070ff */
[----:B------:R-:W4:Y:S01]  /*e040*/  LDL.LU R227, [R1+0x48] ;  /* 0x0000480001e37983 */ /* 0x000f220000300800 */
[----:B------:R-:W-:-:S03]  /*e050*/  FMUL R0, R226, UR24 ;  /* 0x00000018e2007c20 */ /* 0x000fc60008400000 */
[----:B------:R-:W4:Y:S01]  /*e060*/  LDL.LU R226, [R1+0x4c] ;  /* 0x00004c0001e27983 */ /* 0x000f220000300800 */
[C---:B------:R-:W-:Y:S02]  /*e070*/  ISETP.LT.OR P6, PT, R34.reuse, 0xd2, !P1 ;  /* 0x000000d22200780c */ /* 0x040fe40004fc1670 */
[C---:B------:R-:W-:Y:S01]  /*e080*/  ISETP.LT.OR P4, PT, R34.reuse, 0xd2, !P0 ;  /* 0x000000d22200780c */ /* 0x040fe20004781670 */
[----:B------:R-:W4:Y:S01]  /*e090*/  LDL.LU R218, [R1+0x50] ;  /* 0x0000500001da7983 */ /* 0x000f220000300800 */
[----:B------:R-:W-:Y:S02]  /*e0a0*/  F2FP.SATFINITE.E4M3.F32.PACK_AB_MERGE_C R5, RZ, R2, RZ ;  /* 0x00000002ff05723e */ /* 0x000fe400048070ff */
[C---:B------:R-:W-:Y:S02]  /*e0b0*/  ISETP.LT.OR P3, PT, R34.reuse, 0xd1, !P0 ;  /* 0x000000d12200780c */ /* 0x040fe40004761670 */
[----:B------:R-:W-:Y:S02]  /*e0c0*/  ISETP.LT.OR P5, PT, R34, 0xd9, !P1 ;  /* 0x000000d92200780c */ /* 0x000fe40004fa1670 */
[----:B------:R-:W-:-:S03]  /*e0d0*/  F2FP.SATFINITE.E4M3.F32.PACK_AB_MERGE_C R11, RZ, R0, RZ ;  /* 0x00000000ff0b723e */ /* 0x000fc600048070ff */
[----:B------:R0:W-:Y:S01]  /*e0e0*/  @!P6 STG.E.U8 desc[UR22][R24.64+0xd1], R9 ;  /* 0x0000d1091800e986 */ /* 0x0001e2000c101116 */
[----:B------:R-:W-:-:S03]  /*e0f0*/  ISETP.LT.OR P6, PT, R34, 0xda, !P1 ;  /* 0x000000da2200780c */ /* 0x000fc60004fc1670 */
[----:B------:R1:W-:Y:S01]  /*e100*/  @!P4 STG.E.U8 desc[UR22][R26.64+0xd1], R5 ;  /* 0x0000d1051a00c986 */ /* 0x0003e2000c101116 */
[----:B------:R-:W-:-:S03]  /*e110*/  ISETP.LT.OR P4, PT, R34, 0xda, !P0 ;  /* 0x000000da2200780c */ /* 0x000fc60004781670 */
[----:B------:R-:W-:Y:S01]  /*e120*/  @!P3 STG.E.U8 desc[UR22][R26.64+0xd0], R13 ;  /* 0x0000d00d1a00b986 */ /* 0x000fe2000c101116 */
[----:B0-----:R-:W-:-:S03]  /*e130*/  F2FP.SATFINITE.E4M3.F32.PACK_AB_MERGE_C R9, RZ, R3, RZ ;  /* 0x00000003ff09723e */ /* 0x001fc600048070ff */
[----:B------:R0:W-:Y:S04]  /*e140*/  @!P5 STG.E.U8 desc[UR22][R24.64+0xd8], R7 ;  /* 0x0000d8071800d986 */ /* 0x0001e8000c101116 */
[----:B------:R0:W-:Y:S01]  /*e150*/  @!P6 STG.E.U8 desc[UR22][R24.64+0xd9], R9 ;  /* 0x0000d9091800e986 */ /* 0x0001e2000c101116 */
[----:B------:R-:W-:-:S03]  /*e160*/  FMUL R0, R220, UR24 ;  /* 0x00000018dc007c20 */ /* 0x000fc60008400000 */
[----:B------:R-:W4:Y:S01]  /*e170*/  LDL.LU R220, [R1+0x54] ;  /* 0x0000540001dc7983 */ /* 0x000f220000300800 */
[----:B------:R-:W-:-:S03]  /*e180*/  FMUL R2, R221, UR24 ;  /* 0x00000018dd027c20 */ /* 0x000fc60008400000 */
[----:B------:R-:W4:Y:S01]  /*e190*/  LDL.LU R221, [R1+0x58] ;  /* 0x0000580001dd7983 */ /* 0x000f220000300800 */
[----:B-1----:R-:W-:Y:S01]  /*e1a0*/  F2FP.SATFINITE.E4M3.F32.PACK_AB_MERGE_C R5, RZ, R0, RZ ;  /* 0x00000000ff05723e */ /* 0x002fe200048070ff */
[----:B------:R-:W-:Y:S02]  /*e1b0*/  FMUL R3, R223, UR24 ;  /* 0x00000018df037c20 */ /* 0x000fe40008400000 */
[----:B------:R-:W4:Y:S01]  /*e1c0*/  LDL.LU R223, [R1+0x5c] ;  /* 0x00005c0001df7983 */ /* 0x000f220000300800 */
[----:B0-----:R-:W-:Y:S01]  /*e1d0*/  F2FP.SATFINITE.E4M3.F32.PACK_AB_MERGE_C R7, RZ, R2, RZ ;  /* 0x00000002ff07723e */ /* 0x001fe200048070ff */
[----:B------:R-:W-:Y:S01]  /*e1e0*/  FMUL R4, R222, UR24 ;  /* 0x00000018de047c20 */ /* 0x000fe20008400000 */
[----:B------:R-:W-:Y:S01]  /*e1f0*/  F2FP.SATFINITE.E4M3.F32.PACK_AB_MERGE_C R9, RZ, R3, RZ ;  /* 0x00000003ff09723e */ /* 0x000fe200048070ff */
[----:B------:R-:W4:Y:S04]  /*e200*/  LDL.LU R222, [R1+0x60] ;  /* 0x0000600001de7983 */ /* 0x000f280000300800 */
[----:B------:R0:W-:Y:S01]  /*e210*/  @!P4 STG.E.U8 desc[UR22][R26.64+0xd9], R5 ;  /* 0x0000d9051a00c986 */ /* 0x0001e2000c101116 */
[----:B--2---:R-:W-:-:S03]  /*e220*/  FMUL R0, R224, UR24 ;  /* 0x00000018e0007c20 */ /* 0x004fc60008400000 */
[----:B------:R-:W2:Y:S02]  /*e230*/  LDL.LU R224, [R1+0x64] ;  /* 0x0000640001e07983 */ /* 0x000ea40000300800 */
[----:B0-----:R-:W-:Y:S01]  /*e240*/  F2FP.SATFINITE.E4M3.F32.PACK_AB_MERGE_C R5, RZ, R0, RZ ;  /* 0x00000000ff05723e */ /* 0x001fe200048070ff */
[----:B---3--:R-:W-:Y:S02]  /*e250*/  FMUL R2, R225, UR24 ;  /* 0x00000018e1027c20 */ /* 0x008fe40008400000 */
[----:B------:R-:W3:Y:S01]  /*e260*/  LDL.LU R225, [R1+0x68] ;  /* 0x0000680001e17983 */ /* 0x000ee20000300800 */
[----:B----4-:R-:W-:-:S03]  /*e270*/  FMUL R3, R227, UR24 ;  /* 0x00000018e3037c20 */ /* 0x010fc60008400000 */
[----:B------:R-:W4:Y:S01]  /*e280*/  LDL.LU R227, [R1+0x6c] ;  /* 0x00006c0001e37983 */ /* 0x000f220000300800 */
[----:B------:R-:W-:-:S03]  /*e290*/  FMUL R0, R226, UR24 ;  /* 0x00000018e2007c20 */ /* 0x000fc60008400000 */
[----:B------:R-:W4:Y:S01]  /*e2a0*/  LDL.LU R226, [R1+0x70] ;  /* 0x0000700001e27983 */ /* 0x000f220000300800 */
[C---:B------:R-:W-:Y:S02]  /*e2b0*/  ISETP.LT.OR P3, PT, R34.reuse, 0xd9, !P0 ;  /* 0x000000d92200780c */ /* 0x040fe40004761670 */
[C---:B------:R-:W-:Y:S02]  /*e2c0*/  ISETP.LT.OR P5, PT, R34.reuse, 0xe1, !P1 ;  /* 0x000000e12200780c */ /* 0x040fe40004fa1670 */
[C---:B------:R-:W-:Y:S02]  /*e2d0*/  ISETP.LT.OR P6, PT, R34.reuse, 0xe2, !P1 ;  /* 0x000000e22200780c */ /* 0x040fe40004fc1670 */
[----:B------:R-:W-:-:S07]  /*e2e0*/  ISETP.LT.OR P4, PT, R34, 0xe2, !P0 ;  /* 0x000000e22200780c */ /* 0x000fce0004781670 */
[----:B------:R-:W-:Y:S01]  /*e2f0*/  @!P3 STG.E.U8 desc[UR22][R26.64+0xd8], R11 ;  /* 0x0000d80b1a00b986 */ /* 0x000fe2000c101116 */
[----:B------:R-:W-:-:S03]  /*e300*/  ISETP.LT.OR P3, PT, R34, 0xe1, !P0 ;  /* 0x000000e12200780c */ /* 0x000fc60004761670 */
[----:B------:R0:W-:Y:S01]  /*e310*/  @!P5 STG.E.U8 desc[UR22][R24.64+0xe0], R7 ;  /* 0x0000e0071800d986 */ /* 0x0001e2000c101116 */
[----:B------:R-:W-:-:S03]  /*e320*/  ISETP.LT.OR P5, PT, R34, 0xe9, !P1 ;  /* 0x000000e92200780c */ /* 0x000fc60004fa1670 */
[----:B------:R1:W-:Y:S01]  /*e330*/  @!P6 STG.E.U8 desc[UR22][R24.64+0xe1], R9 ;  /* 0x0000e1091800e986 */ /* 0x0003e2000c101116 */
[----:B------:R-:W-:Y:S02]  /*e340*/  ISETP.LT.OR P6, PT, R34, 0xea, !P1 ;  /* 0x000000ea2200780c */ /* 0x000fe40004fc1670 */
[----:B------:R-:W-:Y:S01]  /*e350*/  F2FP.SATFINITE.E4M3.F32.PACK_AB_MERGE_C R13, RZ, R4, RZ ;  /* 0x00000004ff0d723e */ /* 0x000fe200048070ff */
[----:B------:R1:W-:Y:S01]  /*e360*/  @!P4 STG.E.U8 desc[UR22][R26.64+0xe1], R5 ;  /* 0x0000e1051a00c986 */ /* 0x0003e2000c101116 */
[----:B0-----:R-:W-:-:S03]  /*e370*/  F2FP.SATFINITE.E4M3.F32.PACK_AB_MERGE_C R7, RZ, R2, RZ ;  /* 0x00000002ff07723e */ /* 0x001fc600048070ff */
[----:B------:R-:W-:Y:S01]  /*e380*/  @!P3 STG.E.U8 desc[UR22][R26.64+0xe0], R13 ;  /* 0x0000e00d1a00b986 */ /* 0x000fe2000c101116 */
[----:B-1----:R-:W-:-:S03]  /*e390*/  F2FP.SATFINITE.E4M3.F32.PACK_AB_MERGE_C R9, RZ, R3, RZ ;  /* 0x00000003ff09723e */ /* 0x002fc600048070ff */
[----:B------:R0:W-:Y:S01]  /*e3a0*/  @!P5 STG.E.U8 desc[UR22][R24.64+0xe8], R7 ;  /* 0x0000e8071800d986 */ /* 0x0001e2000c101116 */
[C---:B------:R-:W-:Y:S02]  /*e3b0*/  ISETP.LT.OR P3, PT, R34.reuse, 0xe9, !P0 ;  /* 0x000000e92200780c */ /* 0x040fe40004761670 */
[C---:B------:R-:W-:Y:S01]  /*e3c0*/  ISETP.LT.OR P4, PT, R34.reuse, 0xea, !P0 ;  /* 0x000000ea2200780c */ /* 0x040fe20004781670 */
[----:B------:R1:W-:Y:S01]  /*e3d0*/  @!P6 STG.E.U8 desc[UR22][R24.64+0xe9], R9 ;  /* 0x0000e9091800e986 */ /* 0x0003e2000c101116 */
[----:B------:R-:W-:Y:S01]  /*e3e0*/  ISETP.LT.OR P5, PT, R34, 0xf1, !P1 ;  /* 0x000000f12200780c */ /* 0x000fe20004fa1670 */
[----:B------:R-:W-:Y:S01]  /*e3f0*/  FMUL R2, R218, UR24 ;  /* 0x00000018da027c20 */ /* 0x000fe20008400000 */
[----:B------:R-:W-:Y:S02]  /*e400*/  ISETP.LT.OR P6, PT, R34, 0xf2, !P1 ;  /* 0x000000f22200780c */ /* 0x000fe40004fc1670 */
[----:B------:R-:W-:Y:S02]  /*e410*/  F2FP.SATFINITE.E4M3.F32.PACK_AB_MERGE_C R11, RZ, R0, RZ ;  /* 0x00000000ff0b723e */ /* 0x000fe400048070ff */
[----:B------:R-:W-:-:S03]  /*e420*/  F2FP.SATFINITE.E4M3.F32.PACK_AB_MERGE_C R5, RZ, R2, RZ ;  /* 0x00000002ff05723e */ /* 0x000fc600048070ff */
[----:B------:R-:W-:Y:S01]  /*e430*/  @!P3 STG.E.U8 desc[UR22][R26.64+0xe8], R11 ;  /* 0x0000e80b1a00b986 */ /* 0x000fe2000c101116 */
[----:B------:R-:W-:-:S03]  /*e440*/  ISETP.LT.OR P3, PT, R34, 0xf1, !P0 ;  /* 0x000000f12200780c */ /* 0x000fc60004761670 */
[----:B------:R-:W-:Y:S01]  /*e450*/  @!P4 STG.E.U8 desc[UR22][R26.64+0xe9], R5 ;  /* 0x0000e9051a00c986 */ /* 0x000fe2000c101116 */
[C---:B------:R-:W-:Y:S02]  /*e460*/  ISETP.LT.OR P4, PT, R34.reuse, 0xf9, !P1 ;  /* 0x000000f92200780c */ /* 0x040fe40004f81670 */
[----:B------:R-:W-:Y:S01]  /*e470*/  ISETP.LT.OR P1, PT, R34, 0xfa, !P1 ;  /* 0x000000fa2200780c */ /* 0x000fe20004f21670 */
[----:B------:R-:W-:Y:S01]  /*e480*/  FMUL R0, R220, UR24 ;  /* 0x00000018dc007c20 */ /* 0x000fe20008400000 */
[----:B------:R-:W-:-:S04]  /*e490*/  FMUL R3, R221, UR24 ;  /* 0x00000018dd037c20 */ /* 0x000fc80008400000 */
[----:B0-----:R-:W-:Y:S02]  /*e4a0*/  F2FP.SATFINITE.E4M3.F32.PACK_AB_MERGE_C R7, RZ, R0, RZ ;  /* 0x00000000ff07723e */ /* 0x001fe400048070ff */
[----:B-1----:R-:W-:Y:S01]  /*e4b0*/  F2FP.SATFINITE.E4M3.F32.PACK_AB_MERGE_C R9, RZ, R3, RZ ;  /* 0x00000003ff09723e */ /* 0x002fe200048070ff */
[----:B------:R-:W-:Y:S02]  /*e4c0*/  FMUL R0, R223, UR24 ;  /* 0x00000018df007c20 */ /* 0x000fe40008400000 */
[----:B------:R0:W-:Y:S01]  /*e4d0*/  @!P5 STG.E.U8 desc[UR22][R24.64+0xf0], R7 ;  /* 0x0000f0071800d986 */ /* 0x0001e2000c101116 */
[----:B------:R-:W-:-:S03]  /*e4e0*/  ISETP.LT.OR P5, PT, R34, 0xf2, !P0 ;  /* 0x000000f22200780c */ /* 0x000fc600047a1670 */
[----:B------:R1:W-:Y:S01]  /*e4f0*/  @!P6 STG.E.U8 desc[UR22][R24.64+0xf1], R9 ;  /* 0x0000f1091800e986 */ /* 0x0003e2000c101116 */
[----:B------:R-:W-:Y:S02]  /*e500*/  ISETP.LT.OR P6, PT, R34, 0xf9, !P0 ;  /* 0x000000f92200780c */ /* 0x000fe400047c1670 */
[----:B------:R-:W-:Y:S01]  /*e510*/  F2FP.SATFINITE.E4M3.F32.PACK_AB_MERGE_C R13, RZ, R0, RZ ;  /* 0x00000000ff0d723e */ /* 0x000fe200048070ff */
[----:B------:R-:W-:Y:S01]  /*e520*/  FMUL R0, R222, UR24 ;  /* 0x00000018de007c20 */ /* 0x000fe20008400000 */
[----:B------:R-:W-:Y:S01]  /*e530*/  ISETP.LT.OR P0, PT, R34, 0xfa, !P0 ;  /* 0x000000fa2200780c */ /* 0x000fe20004701670 */
[----:B--2---:R-:W-:-:S03]  /*e540*/  FMUL R2, R224, UR24 ;  /* 0x00000018e0027c20 */ /* 0x004fc60008400000 */
[----:B0-----:R-:W-:Y:S02]  /*e550*/  F2FP.SATFINITE.E4M3.F32.PACK_AB_MERGE_C R7, RZ, R0, RZ ;  /* 0x00000000ff07723e */ /* 0x001fe400048070ff */
[----:B-1----:R-:W-:Y:S01]  /*e560*/  F2FP.SATFINITE.E4M3.F32.PACK_AB_MERGE_C R9, RZ, R2, RZ ;  /* 0x00000002ff09723e */ /* 0x002fe200048070ff */
[----:B---3--:R-:W-:Y:S01]  /*e570*/  FMUL R3, R225, UR24 ;  /* 0x00000018e1037c20 */ /* 0x008fe20008400000 */
[----:B----4-:R-:W-:Y:S01]  /*e580*/  FMUL R4, R227, UR24 ;  /* 0x00000018e3047c20 */ /* 0x010fe20008400000 */
[----:B------:R-:W-:-:S03]  /*e590*/  FMUL R5, R226, UR24 ;  /* 0x00000018e2057c20 */ /* 0x000fc60008400000 */
[----:B------:R-:W-:Y:S02]  /*e5a0*/  F2FP.SATFINITE.E4M3.F32.PACK_AB_MERGE_C R3, RZ, R3, RZ ;  /* 0x00000003ff03723e */ /* 0x000fe400048070ff */
[----:B------:R-:W-:Y:S02]  /*e5b0*/  F2FP.SATFINITE.E4M3.F32.PACK_AB_MERGE_C R11, RZ, R4, RZ ;  /* 0x00000004ff0b723e */ /* 0x000fe400048070ff */
[----:B------:R-:W-:Y:S01]  /*e5c0*/  F2FP.SATFINITE.E4M3.F32.PACK_AB_MERGE_C R5, RZ, R5, RZ ;  /* 0x00000005ff05723e */ /* 0x000fe200048070ff */
[----:B------:R0:W-:Y:S04]  /*e5d0*/  @!P3 STG.E.U8 desc[UR22][R26.64+0xf0], R13 ;  /* 0x0000f00d1a00b986 */ /* 0x0001e8000c101116 */
[----:B------:R0:W-:Y:S04]  /*e5e0*/  @!P5 STG.E.U8 desc[UR22][R26.64+0xf1], R7 ;  /* 0x0000f1071a00d986 */ /* 0x0001e8000c101116 */
[----:B------:R0:W-:Y:S04]  /*e5f0*/  @!P4 STG.E.U8 desc[UR22][R24.64+0xf8], R9 ;  /* 0x0000f8091800c986 */ /* 0x0001e8000c101116 */
[----:B------:R0:W-:Y:S04]  /*e600*/  @!P1 STG.E.U8 desc[UR22][R24.64+0xf9], R3 ;  /* 0x0000f90318009986 */ /* 0x0001e8000c101116 */
[----:B------:R0:W-:Y:S04]  /*e610*/  @!P6 STG.E.U8 desc[UR22][R26.64+0xf8], R11 ;  /* 0x0000f80b1a00e986 */ /* 0x0001e8000c101116 */
[----:B------:R0:W-:Y:S02]  /*e620*/  @!P0 STG.E.U8 desc[UR22][R26.64+0xf9], R5 ;  /* 0x0000f9051a008986 */ /* 0x0001e4000c101116 */
.L_x_293:
[----:B------:R-:W-:Y:S05]  /*e630*/  BSYNC B0 ;  /* 0x0000000000007941 */ /* 0x000fea0003800000 */
.L_x_35:
[----:B------:R-:W2:Y:S01]  /*e640*/  LDL.LU R22, [R1+0x78] ;  /* 0x0000780001167983 */ /* 0x000ea20000300800 */
[----:B0----5:R-:W-:Y:S01]  /*e650*/  IMAD.U32 R3, RZ, RZ, UR18 ;  /* 0x00000012ff037e24 */ /* 0x021fe2000f8e00ff */
[----:B------:R-:W-:Y:S02]  /*e660*/  ULDC.64 UR6, c[0x0][0x650] ;  /* 0x0001940000067ab9 */ /* 0x000fe40000000a00 */
[----:B------:R-:W3:Y:S01]  /*e670*/  LDL.LU R19, [R1+0x7c] ;  /* 0x00007c0001137983 */ /* 0x000ee20000300800 */
[----:B------:R-:W-:Y:S01]  /*e680*/  IMAD.U32 R0, RZ, RZ, UR20 ;  /* 0x00000014ff007e24 */ /* 0x000fe2000f8e00ff */
[----:B------:R0:W-:Y:S01]  /*e690*/  SYNCS.ARRIVE.TRANS64.A1T0 RZ, [R3+UR28], RZ ;  /* 0x000000ff03ff79a7 */ /* 0x0001e2000810001c */
[----:B------:R-:W-:Y:S02]  /*e6a0*/  IMAD.U32 R2, RZ, RZ, UR20 ;  /* 0x00000014ff027e24 */ /* 0x000fe4000f8e00ff */
[----:B------:R-:W-:Y:S02]  /*e6b0*/  IMAD.MOV.U32 R4, RZ, RZ, -0x1 ;  /* 0xffffffffff047424 */ /* 0x000fe400078e00ff */
[----:B0-----:R-:W-:Y:S01]  /*e6c0*/  IMAD.U32 R3, RZ, RZ, UR15 ;  /* 0x0000000fff037e24 */ /* 0x001fe2000f8e00ff */
[----:B---3--:R-:W-:-:S02]  /*e6d0*/  LEA R19, P0, R0, R19, 0x1 ;  /* 0x0000001300137211 */ /* 0x008fc400078008ff */
[----:B------:R-:W-:Y:S02]  /*e6e0*/  PRMT R0, RZ, 0x7610, R0 ;  /* 0x00007610ff007816 */ /* 0x000fe40000000000 */
[----:B--2---:R-:W-:Y:S01]  /*e6f0*/  LEA.HI.X R22, R2, R22, R3, 0x1, P0 ;  /* 0x0000001602167211 */ /* 0x004fe200000f0c03 */
[----:B------:R-:W-:Y:S01]  /*e700*/  IMAD.MOV.U32 R2, RZ, RZ, -0x1 ;  /* 0xffffffffff027424 */ /* 0x000fe200078e00ff */
[----:B------:R0:W-:Y:S01]  /*e710*/  STL [R1+0x7c], R19 ;  /* 0x00007c1301007387 */ /* 0x0001e20000100800 */
[----:B------:R-:W-:Y:S01]  /*e720*/  IMAD.MOV.U32 R3, RZ, RZ, -0x1 ;  /* 0xffffffffff037424 */ /* 0x000fe200078e00ff */
[----:B------:R-:W-:Y:S02]  /*e730*/  ISETP.GE.U32.AND P0, PT, R19, UR6, PT ;  /* 0x0000000613007c0c */ /* 0x000fe4000bf06070 */
[----:B------:R0:W-:Y:S02]  /*e740*/  STL [R1+0x78], R22 ;  /* 0x0000781601007387 */ /* 0x0001e40000100800 */
[----:B------:R-:W-:-:S02]  /*e750*/  ISETP.GE.U32.AND.EX P0, PT, R22, UR7, PT, P0 ;  /* 0x0000000716007c0c */ /* 0x000fc4000bf06100 */
[----:B------:R0:W-:Y:S04]  /*e760*/  STL [R1+0x80], R4 ;  /* 0x0000800401007387 */ /* 0x0001e80000100800 */
[----:B------:R0:W-:Y:S04]  /*e770*/  STL [R1+0x74], R2 ;  /* 0x0000740201007387 */ /* 0x0001e80000100800 */
[----:B------:R0:W-:Y:S03]  /*e780*/  STL [R1+0x84], R3 ;  /* 0x0000840301007387 */ /* 0x0001e60000100800 */
[----:B------:R-:W-:Y:S05]  /*e790*/  @P0 BRA `(.L_x_294) ;  /* 0x0000000400740947 */ /* 0x000fea0003800000 */
[----:B------:R-:W2:Y:S01]  /*e7a0*/  S2R R14, SR_CTAID.X ;  /* 0x00000000000e7919 */ /* 0x000ea20000002500 */
[----:B------:R-:W3:Y:S01]  /*e7b0*/  LDC.64 R8, c[0x0][0x628] ;  /* 0x00018a00ff087b82 */ /* 0x000ee20000000a00 */
[----:B------:R-:W-:Y:S01]  /*e7c0*/  ULDC UR6, c[0x0][0x150] ;  /* 0x0000540000067ab9 */ /* 0x000fe20000000800 */
[----:B------:R-:W-:Y:S01]  /*e7d0*/  IMAD.MOV.U32 R6, RZ, RZ, R19 ;  /* 0x000000ffff067224 */ /* 0x000fe200078e0013 */
[----:B------:R-:W0:Y:S01]  /*e7e0*/  S2R R16, SR_CTAID.Y ;  /* 0x0000000000107919 */ /* 0x000e220000002600 */
[----:B------:R-:W-:-:S04]  /*e7f0*/  IMAD.MOV.U32 R7, RZ, RZ, R22 ;  /* 0x000000ffff077224 */ /* 0x000fc800078e0016 */
[----:B------:R-:W0:Y:S08]  /*e800*/  LDC R17, c[0x0][0x144] ;  /* 0x00005100ff117b82 */ /* 0x000e300000000800 */
[----:B------:R-:W0:Y:S08]  /*e810*/  LDC R10, c[0x0][0x630] ;  /* 0x00018c00ff0a7b82 */ /* 0x000e300000000800 */
[----:B------:R-:W0:Y:S01]  /*e820*/  LDC.64 R12, c[0x0][0x620] ;  /* 0x00018800ff0c7b82 */ /* 0x000e220000000a00 */
[----:B---3--:R-:W-:-:S04]  /*e830*/  ISETP.NE.U32.AND P0, PT, R8, RZ, PT ;  /* 0x000000ff0800720c */ /* 0x008fc80003f05070 */
[----:B------:R-:W-:Y:S02]  /*e840*/  ISETP.NE.AND.EX P0, PT, R9, RZ, PT, P0 ;  /* 0x000000ff0900720c */ /* 0x000fe40003f05300 */
[----:B--2---:R-:W-:-:S05]  /*e850*/  I2FP.F32.U32 R0, R14 ;  /* 0x0000000e00007245 */ /* 0x004fca0000201000 */
[----:B------:R-:W-:-:S04]  /*e860*/  FMUL R0, R0, UR6 ;  /* 0x0000000600007c20 */ /* 0x000fc80008400000 */
[----:B------:R2:W3:Y:S02]  /*e870*/  F2I.U32.TRUNC.NTZ R15, R0 ;  /* 0x00000000000f7305 */ /* 0x0004e4000020f000 */
[----:B------:R-:W-:Y:S05]  /*e880*/  @!P0 BRA `(.L_x_295) ;  /* 0x0000000000288947 */ /* 0x000fea0003800000 */
[----:B--2---:R-:W2:Y:S02]  /*e890*/  LDC R0, c[0x0][0x634] ;  /* 0x00018d00ff007b82 */ /* 0x004ea40000000800 */
[----:B--2---:R-:W-:-:S05]  /*e8a0*/  IADD3 R7, P0, R19, R0, RZ ;  /* 0x0000000013077210 */ /* 0x004fca0007f1e0ff */
[----:B------:R-:W-:-:S04]  /*e8b0*/  IMAD.X R11, RZ, RZ, R22, P0 ;  /* 0x000000ffff0b7224 */ /* 0x000fc800000e0616 */
[----:B0-----:R-:W-:-:S04]  /*e8c0*/  IMAD.WIDE.U32 R2, R11, R8, RZ ;  /* 0x000000080b027225 */ /* 0x001fc800078e00ff */
[----:B------:R-:W-:-:S04]  /*e8d0*/  IMAD.WIDE.U32 R4, P0, R7, R9, R2 ;  /* 0x0000000907047225 */ /* 0x000fc80007800002 */
[----:B------:R-:W-:-:S04]  /*e8e0*/  IMAD.WIDE.U32 R2, R7, R8, RZ ;  /* 0x0000000807027225 */ /* 0x000fc800078e00ff */
[----:B------:R-:W-:Y:S01]  /*e8f0*/  IMAD.X R7, RZ, RZ, RZ, P0 ;  /* 0x000000ffff077224 */ /* 0x000fe200000e06ff */
[----:B------:R-:W-:Y:S01]  /*e900*/  IADD3 RZ, P0, R3, R4, RZ ;  /* 0x0000000403ff7210 */ /* 0x000fe20007f1e0ff */
[----:B------:R-:W-:-:S04]  /*e910*/  IMAD.MOV.U32 R6, RZ, RZ, R5 ;  /* 0x000000ffff067224 */ /* 0x000fc800078e0005 */
[----:B------:R-:W-:-:S08]  /*e920*/  IMAD.WIDE.U32.X R6, R11, R9, R6, P0 ;  /* 0x000000090b067225 */ /* 0x000fd000000e0406 */
.L_x_295:
[-CC-:B0-----:R-:W-:Y:S01]  /*e930*/  SHF.R.U64 R11, R6, R10.reuse, R7.reuse ;  /* 0x0000000a060b7219 */ /* 0x181fe20000001207 */
[----:B------:R-:W0:Y:S01]  /*e940*/  LDC.64 R20, c[0x0][0x640] ;  /* 0x00019000ff147b82 */ /* 0x000e220000000a00 */
[----:B--2---:R-:W-:Y:S01]  /*e950*/  SHF.R.U32.HI R0, RZ, R10, R7 ;  /* 0x0000000aff007219 */ /* 0x004fe20000011607 */
[----:B------:R-:W-:Y:S01]  /*e960*/  IMAD.MOV.U32 R2, RZ, RZ, R19 ;  /* 0x000000ffff027224 */ /* 0x000fe200078e0013 */
[----:B------:R-:W-:Y:S01]  /*e970*/  IADD3 R5, P0, RZ, -R11, RZ ;  /* 0x8000000bff057210 */ /* 0x000fe20007f1e0ff */
[----:B---3--:R-:W-:Y:S01]  /*e980*/  IMAD.MOV R15, RZ, RZ, -R15 ;  /* 0x000000ffff0f7224 */ /* 0x008fe200078e0a0f */
[----:B------:R-:W-:Y:S01]  /*e990*/  ULDC UR6, c[0x0][0x154] ;  /* 0x0000550000067ab9 */ /* 0x000fe20000000800 */
[----:B------:R-:W-:Y:S02]  /*e9a0*/  IMAD.MOV.U32 R7, RZ, RZ, 0x1 ;  /* 0x00000001ff077424 */ /* 0x000fe400078e00ff */
[----:B------:R-:W2:Y:S01]  /*e9b0*/  LDC R4, c[0x0][0x618] ;  /* 0x00018600ff047b82 */ /* 0x000ea20000000800 */
[----:B------:R-:W-:-:S02]  /*e9c0*/  IMAD.X R3, RZ, RZ, ~R0, P0 ;  /* 0x000000ffff037224 */ /* 0x000fc400000e0e00 */
[----:B------:R-:W-:Y:S02]  /*e9d0*/  IMAD R17, R17, R15, R14 ;  /* 0x0000000f11117224 */ /* 0x000fe400078e020e */
[-C--:B------:R-:W-:Y:S02]  /*e9e0*/  IMAD R0, R3, R12.reuse, RZ ;  /* 0x0000000c03007224 */ /* 0x080fe400078e02ff */
[----:B------:R-:W-:Y:S01]  /*e9f0*/  IMAD.MOV.U32 R3, RZ, RZ, R22 ;  /* 0x000000ffff037224 */ /* 0x000fe200078e0016 */
[----:B------:R-:W3:Y:S01]  /*ea00*/  LDC R6, c[0x0][0x608] ;  /* 0x00018200ff067b82 */ /* 0x000ee20000000800 */
[----:B------:R-:W-:-:S04]  /*ea10*/  IMAD.WIDE.U32 R2, R5, R12, R2 ;  /* 0x0000000c05027225 */ /* 0x000fc800078e0002 */
[----:B------:R-:W-:-:S03]  /*ea20*/  IMAD R5, R5, R13, R0 ;  /* 0x0000000d05057224 */ /* 0x000fc600078e0200 */
[----:B------:R-:W5:Y:S01]  /*ea30*/  LDC R18, c[0x0][0x658] ;  /* 0x00019600ff127b82 */ /* 0x000f620000000800 */
[----:B------:R-:W-:Y:S01]  /*ea40*/  I2FP.F32.U32 R0, R16 ;  /* 0x0000001000007245 */ /* 0x000fe20000201000 */
[----:B------:R-:W-:Y:S01]  /*ea50*/  IMAD.IADD R3, R3, 0x1, R5 ;  /* 0x0000000103037824 */ /* 0x000fe200078e0205 */
[----:B0-----:R-:W-:Y:S01]  /*ea60*/  ISETP.NE.U32.AND P0, PT, R20, RZ, PT ;  /* 0x000000ff1400720c */ /* 0x001fe20003f05070 */
[----:B------:R-:W-:Y:S02]  /*ea70*/  IMAD.MOV.U32 R5, RZ, RZ, -0x1 ;  /* 0xffffffffff057424 */ /* 0x000fe400078e00ff */
[----:B------:R-:W-:Y:S02]  /*ea80*/  FMUL R0, R0, UR6 ;  /* 0x0000000600007c20 */ /* 0x000fe40008400000 */
[----:B------:R-:W0:Y:S01]  /*ea90*/  LDC R15, c[0x0][0x148] ;  /* 0x00005200ff0f7b82 */ /* 0x000e220000000800 */
[----:B--2---:R-:W-:Y:S01]  /*eaa0*/  SHF.R.U64 R10, R2, R4, R3 ;  /* 0x00000004020a7219 */ /* 0x004fe20000001203 */
[----:B------:R2:W0:Y:S01]  /*eab0*/  F2I.U32.TRUNC.NTZ R13, R0 ;  /* 0x00000000000d7305 */ /* 0x000422000020f000 */
[----:B------:R-:W-:-:S02]  /*eac0*/  ISETP.NE.AND.EX P0, PT, R21, RZ, PT, P0 ;  /* 0x000000ff1500720c */ /* 0x000fc40003f05300 */
[----:B------:R-:W-:-:S03]  /*ead0*/  SHF.R.U32.HI R3, RZ, R4, R3 ;  /* 0x00000004ff037219 */ /* 0x000fc60000011603 */
[----:B------:R-:W0:Y:S01]  /*eae0*/  LDC R14, c[0x0][0x600] ;  /* 0x00018000ff0e7b82 */ /* 0x000e220000000800 */
[-CC-:B---3--:R-:W-:Y:S02]  /*eaf0*/  SHF.R.U64 R8, R10, R6.reuse, R3.reuse ;  /* 0x000000060a087219 */ /* 0x188fe40000001203 */
[----:B------:R-:W-:-:S05]  /*eb00*/  SHF.R.U32.HI R3, RZ, R6, R3 ;  /* 0x00000006ff037219 */ /* 0x000fca0000011603 */
[----:B------:R-:W3:Y:S01]  /*eb10*/  LDC R22, c[0x0][0x648] ;  /* 0x00019200ff167b82 */ /* 0x000ee20000000800 */
[-CC-:B-----5:R-:W-:Y:S02]  /*eb20*/  SHF.R.U64 R12, R8, R18.reuse, R3.reuse ;  /* 0x00000012080c7219 */ /* 0x1a0fe40000001203 */
[-C--:B------:R-:W-:Y:S02]  /*eb30*/  SHF.L.U32 R5, R5, R18.reuse, RZ ;  /* 0x0000001205057219 */ /* 0x080fe400000006ff */
[-C--:B------:R-:W-:Y:S01]  /*eb40*/  SHF.R.U32.HI R3, RZ, R18.reuse, R3 ;  /* 0x00000012ff037219 */ /* 0x080fe20000011603 */
[----:B------:R-:W-:Y:S01]  /*eb50*/  IMAD.MOV.U32 R2, RZ, RZ, R12 ;  /* 0x000000ffff027224 */ /* 0x000fe200078e000c */
[----:B------:R-:W-:Y:S01]  /*eb60*/  SHF.L.U32 R18, R7, R18, RZ ;  /* 0x0000001207127219 */ /* 0x000fe200000006ff */
[----:B------:R-:W0:Y:S01]  /*eb70*/  LDC R23, c[0x0][0x638] ;  /* 0x00018e00ff177b82 */ /* 0x000e220000000800 */
[----:B------:R-:W-:-:S07]  /*eb80*/  LOP3.LUT R19, RZ, R5, RZ, 0x33, !PT ;  /* 0x00000005ff137212 */ /* 0x000fce00078e33ff */
[----:B-1--4-:R-:W1:Y:S01]  /*eb90*/  LDC R24, c[0x0][0x610] ;  /* 0x00018400ff187b82 */ /* 0x012e620000000800 */
[----:B--2---:R-:W-:Y:S05]  /*eba0*/  @!P0 BRA `(.L_x_296) ;  /* 0x0000000000288947 */ /* 0x004fea0003800000 */
        /* <DEDUP_REMOVED lines=10> */
.L_x_296:
[----:B---3--:R-:W-:Y:S01]  /*ec50*/  SHF.R.U64 R0, R2, R22, R3 ;  /* 0x0000001602007219 */ /* 0x008fe20000001203 */
[----:B0-----:R-:W-:Y:S01]  /*ec60*/  VIADD R7, R14, 0xffffffff ;  /* 0xffffffff0e077836 */ /* 0x001fe20000000000 */
[----:B------:R-:W-:Y:S01]  /*ec70*/  LOP3.LUT R5, R8, R19, RZ, 0xc0, !PT ;  /* 0x0000001308057212 */ /* 0x000fe200078ec0ff */
[----:B------:R-:W-:Y:S02]  /*ec80*/  IMAD.MOV R13, RZ, RZ, -R13 ;  /* 0x000000ffff0d7224 */ /* 0x000fe400078e0a0d */
[----:B------:R-:W-:Y:S02]  /*ec90*/  IMAD.MOV R3, RZ, RZ, -R0 ;  /* 0x000000ffff037224 */ /* 0x000fe400078e0a00 */
[----:B------:R-:W-:Y:S01]  /*eca0*/  IMAD R2, R18, R0, R5 ;  /* 0x0000000012027224 */ /* 0x000fe200078e0205 */
[----:B------:R-:W-:Y:S01]  /*ecb0*/  LOP3.LUT R5, R10, R7, RZ, 0xc0, !PT ;  /* 0x000000070a057212 */ /* 0x000fe200078ec0ff */
[----:B------:R-:W-:Y:S02]  /*ecc0*/  @P2 IMAD R17, R15, R13, R16 ;  /* 0x0000000d0f112224 */ /* 0x000fe400078e0210 */
[----:B------:R-:W-:-:S02]  /*ecd0*/  IMAD R0, R3, R23, R12 ;  /* 0x0000001703007224 */ /* 0x000fc400078e020c */
[----:B------:R-:W-:Y:S02]  /*ece0*/  IMAD.MOV.U32 R4, RZ, RZ, 0x1 ;  /* 0x00000001ff047424 */ /* 0x000fe400078e00ff */
[----:B-1----:R-:W-:Y:S02]  /*ecf0*/  IMAD R2, R2, R24, R17 ;  /* 0x0000001802027224 */ /* 0x002fe400078e0211 */
[----:B------:R-:W-:Y:S01]  /*ed00*/  IMAD R3, R0, R14, R5 ;  /* 0x0000000e00037224 */ /* 0x000fe200078e0205 */
[----:B------:R-:W-:-:S04]  /*ed10*/  PRMT R0, R4, 0x7610, R0 ;  /* 0x0000761004007816 */ /* 0x000fc80000000000 */
[----:B------:R-:W-:Y:S02]  /*ed20*/  SEL R4, R3, R2, !P2 ;  /* 0x0000000203047207 */ /* 0x000fe40005000000 */
[----:B------:R-:W-:-:S03]  /*ed30*/  SEL R2, R2, R3, !P2 ;  /* 0x0000000302027207 */ /* 0x000fc60005000000 */
[----:B------:R2:W-:Y:S04]  /*ed40*/  STL [R1+0x84], R4 ;  /* 0x0000840401007387 */ /* 0x0005e80000100800 */
[----:B------:R2:W-:Y:S04]  /*ed50*/  STL [R1+0x74], R11 ;  /* 0x0000740b01007387 */ /* 0x0005e80000100800 */
[----:B------:R2:W-:Y:S02]  /*ed60*/  STL [R1+0x80], R2 ;  /* 0x0000800201007387 */ /* 0x0005e40000100800 */
.L_x_294:
[----:B------:R-:W-:Y:S01]  /*ed70*/  LOP3.LUT P0, RZ, R0, 0xff, RZ, 0xc0, !PT ;  /* 0x000000ff00ff7812 */ /* 0x000fe2000780c0ff */
[----:B------:R-:W-:-:S12]  /*ed80*/  ULOP3.LUT UR29, UR29, 0x1, URZ, 0x3c, !UPT ;  /* 0x000000011d1d7892 */ /* 0x000fd8000f8e3c3f */
[----:B------:R-:W-:Y:S05]  /*ed90*/  @P0 BRA `(.L_x_297) ;  /* 0xffffff2400ec0947 */ /* 0x000fea000383ffff */
[----:B------:R-:W-:Y:S05]  /*eda0*/  EXIT ;  /* 0x000000000000794d */ /* 0x000fea0003800000 */
.L_x_13:
[----:B------:R-:W-:-:S08]  /*edb0*/  ISETP.NE.AND P0, PT, RZ, UR6, PT ;  /* 0x00000006ff007c0c */ /* 0x000fd0000bf05270 */
[----:B0123--:R-:W0:-:S00]  /*edc0*/  USETMAXREG.DEALLOC.CTAPOOL 0x28 ;  /* 0x00000028000079c8 */ /* 0x00fe0000080e0500 */
[----:B------:R-:W-:Y:S05]  /*edd0*/  @P0 EXIT ;  /* 0x000000000000094d */ /* 0x000fea0003800000 */
[----:B0-----:R-:W-:Y:S01]  /*ede0*/  LOP3.LUT P0, RZ, R0, 0xff, RZ, 0xc0, !PT ;  /* 0x000000ff00ff7812 */ /* 0x001fe2000780c0ff */
[----:B------:R-:W-:Y:S02]  /*edf0*/  IMAD.MOV.U32 R0, RZ, RZ, 0x1 ;  /* 0x00000001ff007424 */ /* 0x000fe400078e00ff */
[----:B------:R-:W-:-:S10]  /*ee00*/  IMAD.MOV.U32 R8, RZ, RZ, RZ ;  /* 0x000000ffff087224 */ /* 0x000fd400078e00ff */
[----:B------:R-:W-:Y:S05]  /*ee10*/  @!P0 BRA `(.L_x_298) ;  /* 0x0000000c00408947 */ /* 0x000fea0003800000 */
[----:B------:R-:W-:Y:S01]  /*ee20*/  LOP3.LUT P0, RZ, R2, 0x1f, RZ, 0xc0, !PT ;  /* 0x0000001f02ff7812 */ /* 0x000fe2000780c0ff */
[----:B------:R-:W-:Y:S01]  /*ee30*/  ULDC UR5, c[0x0][0x658] ;  /* 0x0001960000057ab9 */ /* 0x000fe20000000800 */
[----:B------:R-:W-:Y:S01]  /*ee40*/  UMOV UR6, 0xffffffff ;  /* 0xffffffff00067882 */ /* 0x000fe20000000000 */
[----:B------:R-:W-:Y:S01]  /*ee50*/  BSSY B0, `(.L_x_298) ;  /* 0x00000cc000007945 */ /* 0x000fe20003800000 */
[----:B------:R-:W-:Y:S01]  /*ee60*/  USHF.L.U32 UR6, UR6, UR5, URZ ;  /* 0x0000000506067299 */ /* 0x000fe2000800063f */
[C---:B------:R-:W-:Y:S01]  /*ee70*/  ISETP.NE.AND P3, PT, R3.reuse, RZ, PT ;  /* 0x000000ff0300720c */ /* 0x040fe20003f65270 */
[----:B------:R-:W-:Y:S01]  /*ee80*/  IMAD.MOV.U32 R9, RZ, RZ, 0x1 ;  /* 0x00000001ff097424 */ /* 0x000fe200078e00ff */
[----:B------:R-:W-:Y:S01]  /*ee90*/  ISETP.NE.OR P0, PT, R3, RZ, !P0 ;  /* 0x000000ff0300720c */ /* 0x000fe20004705670 */
[----:B------:R-:W-:Y:S01]  /*eea0*/  IMAD.MOV.U32 R0, RZ, RZ, 0x1 ;  /* 0x00000001ff007424 */ /* 0x000fe200078e00ff */
[----:B------:R-:W-:Y:S01]  /*eeb0*/  ULDC UR4, c[0x0][0x600] ;  /* 0x0001800000047ab9 */ /* 0x000fe20000000800 */
[----:B------:R-:W-:Y:S01]  /*eec0*/  IMAD.MOV.U32 R8, RZ, RZ, RZ ;  /* 0x000000ffff087224 */ /* 0x000fe200078e00ff */
[----:B------:R-:W-:Y:S01]  /*eed0*/  UMOV UR7, 0x1 ;  /* 0x0000000100077882 */ /* 0x000fe20000000000 */
[----:B------:R-:W-:-:S02]  /*eee0*/  UIADD3 UR26, UR14, 0x1, URZ ;  /* 0x000000010e1a7890 */ /* 0x000fc4000fffe03f */
[----:B------:R-:W-:Y:S02]  /*eef0*/  ULOP3.LUT UR27, UR13, 0x2, URZ, 0xfc, !UPT ;  /* 0x000000020d1b7892 */ /* 0x000fe4000f8efc3f */
[----:B------:R-:W-:Y:S02]  /*ef00*/  UIADD3 UR18, UR4, -0x1, URZ ;  /* 0xffffffff04127890 */ /* 0x000fe4000fffe03f */
[----:B------:R-:W-:Y:S02]  /*ef10*/  USHF.L.U32 UR22, UR7, UR5, URZ ;  /* 0x0000000507167299 */ /* 0x000fe4000800063f */
[----:B------:R-:W-:Y:S01]  /*ef20*/  ULOP3.LUT UR19, URZ, UR6, URZ, 0x33, !UPT ;  /* 0x000000063f137292 */ /* 0x000fe2000f8e333f */
[----:B------:R-:W-:-:S11]  /*ef30*/  ULDC.64 UR24, c[0x0][0x198] ;  /* 0x0000660000187ab9 */ /* 0x000fd60000000a00 */
.L_x_310:
[----:B------:R-:W-:-:S03]  /*ef40*/  UMOV UR4, 0xffffffff ;  /* 0xffffffff00047882 */ /* 0x000fc60000000000 */
[----:B01----:R-:W-:Y:S05]  /*ef50*/  BRA.DIV UR4, `(.L_x_299) ;  /* 0x0000001204407947 */ /* 0x003fea000b800000 */
[----:B------:R-:W-:-:S13]  /*ef60*/  ELECT P1, URZ, PT ;  /* 0x00000000003f782f */ /* 0x000fda0003820000 */
.L_x_324:
[----:B------:R-:W0:Y:S01]  /*ef70*/  LDC R2, c[0x0][0x28c] ;  /* 0x0000a300ff027b82 */ /* 0x000e220000000800 */
[----:B------:R-:W-:Y:S01]  /*ef80*/  BSSY B1, `(.L_x_300) ;  /* 0x000003b000017945 */ /* 0x000fe20003800000 */
[----:B0-----:R-:W-:-:S13]  /*ef90*/  ISETP.LT.OR P1, PT, R2, 0x1, !P1 ;  /* 0x000000010200780c */ /* 0x001fda0004f21670 */
[----:B------:R-:W-:Y:S05]  /*efa0*/  @P1 BRA `(.L_x_301) ;  /* 0x0000000000e01947 */ /* 0x000fea0003800000 */
[----:B------:R-:W2:Y:S04]  /*efb0*/  LDL.LU R4, [R1+0x84] ;  /* 0x0000840001047983 */ /* 0x000ea80000300800 */
[----:B------:R-:W3:Y:S01]  /*efc0*/  LDL.LU R3, [R1+0x80] ;  /* 0x0000800001037983 */ /* 0x000ee20000300800 */
[----:B------:R-:W-:Y:S02]  /*efd0*/  IMAD.MOV.U32 R12, RZ, RZ, RZ ;  /* 0x000000ffff0c7224 */ /* 0x000fe400078e00ff */
[----:B------:R-:W-:Y:S02]  /*efe0*/  IMAD.U32 R13, RZ, RZ, UR26 ;  /* 0x0000001aff0d7e24 */ /* 0x000fe4000f8e00ff */
[----:B------:R-:W-:Y:S02]  /*eff0*/  IMAD.MOV.U32 R2, RZ, RZ, R0 ;  /* 0x000000ffff027224 */ /* 0x000fe400078e0000 */
[----:B--2---:R-:W-:-:S02]  /*f000*/  IMAD.SHL.U32 R6, R4, 0x100, RZ ;  /* 0x0000010004067824 */ /* 0x004fc400078e00ff */
[----:B---3--:R-:W-:Y:S02]  /*f010*/  IMAD.SHL.U32 R7, R3, 0x40, RZ ;  /* 0x0000004003077824 */ /* 0x008fe400078e00ff */
[----:B------:R-:W-:-:S07]  /*f020*/  IMAD.MOV.U32 R3, RZ, RZ, R8 ;  /* 0x000000ffff037224 */ /* 0x000fce00078e0008 */
.L_x_305:
[----:B------:R-:W0:Y:S01]  /*f030*/  S2R R5, SR_CgaCtaId ;  /* 0x0000000000057919 */ /* 0x000e220000008800 */
[----:B------:R-:W-:-:S04]  /*f040*/  MOV R4, 0x400 ;  /* 0x0000040000047802 */ /* 0x000fc80000000f00 */
[----:B0-----:R-:W-:Y:S02]  /*f050*/  LEA R10, R5, R4, 0x18 ;  /* 0x00000004050a7211 */ /* 0x001fe400078ec0ff */
[----:B------:R-:W-:Y:S01]  /*f060*/  SHF.L.U32 R4, R2, 0x1f, RZ ;  /* 0x0000001f02047819 */ /* 0x000fe200000006ff */
[----:B------:R-:W0:Y:S02]  /*f070*/  @!P3 LDC R5, c[0x0][0x500] ;  /* 0x00014000ff05bb82 */ /* 0x000e240000000800 */
[----:B------:R-:W-:-:S04]  /*f080*/  IMAD R11, R3, 0x8, R10 ;  /* 0x00000008030b7824 */ /* 0x000fc800078e020a */
[----:B------:R-:W1:Y:S02]  /*f090*/  SYNCS.PHASECHK.TRANS64.TRYWAIT P1, [R11+URZ+0x28], R4 ;  /* 0x000028040b0075a7 */ /* 0x000e64000802017f */
[----:B-1----:R-:W-:Y:S05]  /*f0a0*/  @!P1 BRA `(.L_x_302) ;  /* 0x00000010000c9947 */ /* 0x002fea0003800000 */
.L_x_325:
[----:B------:R-:W-:Y:S01]  /*f0b0*/  UPRMT UR4, UR27, 0x9910, URZ ;  /* 0x000099101b047896 */ /* 0x000fe2000800003f */
[----:B0-----:R0:W-:Y:S03]  /*f0c0*/  @!P3 SYNCS.ARRIVE.TRANS64 RZ, [R11+URZ], R5 ;  /* 0x000000050bffb9a7 */ /* 0x0011e6000800003f */
[----:B------:R-:W-:-:S06]  /*f0d0*/  UISETP.NE.AND UP0, UPT, UR4, 0x2, UPT ;  /* 0x000000020400788c */ /* 0x000fcc000bf05270 */
[----:B------:R-:W-:-:S13]  /*f0e0*/  PLOP3.LUT P1, PT, PT, PT, UP0, 0x80, 0x0 ;  /* 0x000000000000781c */ /* 0x000fda0003f2f008 */
[----:B0-----:R-:W-:Y:S05]  /*f0f0*/  @P1 BRA `(.L_x_303) ;  /* 0x0000000000041947 */ /* 0x001fea0003800000 */
[----:B------:R-:W-:Y:S01]  /*f100*/  BPT.TRAP 0x1 ;  /* 0x000000040000795c */ /* 0x000fe20000300000 */
.L_x_303:
[----:B------:R-:W-:Y:S05]  /*f110*/  @P0 BRA `(.L_x_304) ;  /* 0x0000000000040947 */ /* 0x000fea0003800000 */
[----:B------:R-:W-:Y:S01]  /*f120*/  BPT.TRAP 0x1 ;  /* 0x000000040000795c */ /* 0x000fe20000300000 */
.L_x_304:
[----:B------:R-:W2:Y:S01]  /*f130*/  LDL R5, [R1+0x74] ;  /* 0x0000740001057983 */ /* 0x000ea20000100800 */
[--C-:B-1----:R-:W-:Y:S01]  /*f140*/  IMAD R4, R3, 0x1000, R10.reuse ;  /* 0x0000100003047824 */ /* 0x102fe200078e020a */
[----:B------:R-:W-:Y:S01]  /*f150*/  R2UR UR9, R11 ;  /* 0x000000000b0972ca */ /* 0x000fe200000e0000 */
[----:B------:R-:W-:Y:S01]  /*f160*/  IMAD R10, R3, 0x4000, R10 ;  /* 0x00004000030a7824 */ /* 0x000fe200078e020a */
[----:B------:R-:W-:Y:S01]  /*f170*/  UIADD3 UR4, UP0, UR24, 0xf0, URZ ;  /* 0x000000f018047890 */ /* 0x000fe2000ff1e03f */
[----:B------:R-:W-:Y:S01]  /*f180*/  VIADD R13, R13, 0xffffffff ;  /* 0xffffffff0d0d7836 */ /* 0x000fe20000000000 */
[----:B------:R-:W-:Y:S01]  /*f190*/  R2UR UR5, R4 ;  /* 0x00000000040572ca */ /* 0x000fe200000e0000 */
[----:B------:R-:W-:Y:S01]  /*f1a0*/  UIADD3 UR28, UP1, UR24, 0x1f0, URZ ;  /* 0x000001f0181c7890 */ /* 0x000fe2000ff3e03f */
[----:B------:R-:W-:Y:S01]  /*f1b0*/  R2UR UR8, R10 ;  /* 0x000000000a0872ca */ /* 0x000fe200000e0000 */
[----:B------:R-:W-:Y:S01]  /*f1c0*/  VIADD R3, R3, 0x1 ;  /* 0x0000000103037836 */ /* 0x000fe20000000000 */
[----:B------:R-:W-:Y:S01]  /*f1d0*/  R2UR UR11, R7 ;  /* 0x00000000070b72ca */ /* 0x000fe200000e0000 */
[----:B------:R-:W-:Y:S01]  /*f1e0*/  UIADD3.X UR29, URZ, UR25, URZ, UP1, !UPT ;  /* 0x000000193f1d7290 */ /* 0x000fe20008ffe43f */
[----:B------:R-:W-:Y:S01]  /*f1f0*/  R2UR UR10, R12 ;  /* 0x000000000c0a72ca */ /* 0x000fe200000e0000 */
[----:B------:R-:W-:Y:S01]  /*f200*/  UMOV UR6, 0x0 ;  /* 0x0000000000067882 */ /* 0x000fe20000000000 */
[----:B------:R-:W-:Y:S01]  /*f210*/  R2UR UR23, R6 ;  /* 0x00000000061772ca */ /* 0x000fe200000e0000 */
[----:B------:R-:W-:Y:S01]  /*f220*/  UMOV UR7, 0x10000000 ;  /* 0x1000000000077882 */ /* 0x000fe20000000000 */
[----:B------:R-:W-:Y:S01]  /*f230*/  ISETP.GT.AND P4, PT, R13, 0x1, PT ;  /* 0x000000010d00780c */ /* 0x000fe20003f84270 */
[----:B------:R-:W-:Y:S01]  /*f240*/  VIADD R12, R12, 0x40 ;  /* 0x000000400c0c7836 */ /* 0x000fe20000000000 */
[----:B------:R-:W-:Y:S01]  /*f250*/  ISETP.NE.AND P1, PT, R3, 0x5, PT ;  /* 0x000000050300780c */ /* 0x000fe20003f25270 */
[----:B------:R-:W-:-:S02]  /*f260*/  UIADD3 UR16, UR5, 0x180, URZ ;  /* 0x0000018005107890 */ /* 0x000fc4000fffe03f */
[----:B------:R-:W-:Y:S01]  /*f270*/  UIADD3.X UR5, URZ, UR25, URZ, UP0, !UPT ;  /* 0x000000193f057290 */ /* 0x000fe200087fe43f */
[----:B------:R-:W-:Y:S01]  /*f280*/  SEL R3, R3, RZ, P1 ;  /* 0x000000ff03037207 */ /* 0x000fe20000800000 */
[----:B------:R-:W-:-:S03]  /*f290*/  UIADD3 UR17, UR8, 0x5180, URZ ;  /* 0x0000518008117890 */ /* 0x000fc6000fffe03f */
[----:B------:R-:W-:Y:S01]  /*f2a0*/  UMOV UR8, UR16 ;  /* 0x0000001000087c82 */ /* 0x000fe20008000000 */
[----:B--2---:R-:W-:Y:S02]  /*f2b0*/  R2UR UR12, R5 ;  /* 0x00000000050c72ca */ /* 0x004fe400000e0000 */
[----:B------:R-:W-:-:S04]  /*f2c0*/  SEL R5, RZ, 0x1, P1 ;  /* 0x00000001ff057807 */ /* 0x000fc80000800000 */
[----:B------:R-:W-:-:S07]  /*f2d0*/  LOP3.LUT R2, R2, R5, RZ, 0x3c, !PT ;  /* 0x0000000502027212 */ /* 0x000fce00078e3cff */
[----:B------:R0:W-:Y:S02]  /*f2e0*/  UTMALDG.3D [UR8], [UR4], desc[UR6] ;  /* 0x00000608040075b4 */ /* 0x0001e40008011000 */
[----:B0-----:R-:W-:Y:S01]  /*f2f0*/  UMOV UR8, UR17 ;  /* 0x0000001100087c82 */ /* 0x001fe20008000000 */
[----:B------:R-:W-:Y:S02]  /*f300*/  UMOV UR11, UR23 ;  /* 0x00000017000b7c82 */ /* 0x000fe40008000000 */
[----:B------:R0:W-:Y:S02]  /*f310*/  UTMALDG.3D [UR8], [UR28], desc[UR6] ;  /* 0x000006081c0075b4 */ /* 0x0001e40008011000 */
[----:B0-----:R-:W-:Y:S05]  /*f320*/  @P4 BRA `(.L_x_305) ;  /* 0xfffffffc00404947 */ /* 0x001fea000383ffff */
.L_x_301:
[----:B------:R-:W-:Y:S05]  /*f330*/  BSYNC B1 ;  /* 0x0000000000017941 */ /* 0x000fea0003800000 */
.L_x_300:
[----:B------:R-:W2:Y:S01]  /*f340*/  LDL.LU R15, [R1+0x78] ;  /* 0x00007800010f7983 */ /* 0x000ea20000300800 */
[----:B------:R-:W-:Y:S01]  /*f350*/  LOP3.LUT P5, RZ, R9, 0xff, RZ, 0xc0, !PT ;  /* 0x000000ff09ff7812 */ /* 0x000fe200078ac0ff */
[----:B------:R-:W-:Y:S01]  /*f360*/  VIADD R8, R8, UR14 ;  /* 0x0000000e08087c36 */ /* 0x000fe20008000000 */
[----:B------:R-:W-:Y:S01]  /*f370*/  UISETP.GE.U32.AND UP0, UPT, UR14, 0x5, UPT ;  /* 0x000000050e00788c */ /* 0x000fe2000bf06070 */
[----:B------:R-:W3:Y:S01]  /*f380*/  LDL.LU R14, [R1+0x7c] ;  /* 0x00007c00010e7983 */ /* 0x000ee20000300800 */
[----:B------:R-:W-:Y:S01]  /*f390*/  IMAD.U32 R5, RZ, RZ, UR14 ;  /* 0x0000000eff057e24 */ /* 0x000fe2000f8e00ff */
[----:B------:R-:W-:Y:S01]  /*f3a0*/  ULDC.64 UR4, c[0x0][0x650] ;  /* 0x0001940000047ab9 */ /* 0x000fe20000000a00 */
[----:B------:R-:W-:Y:S01]  /*f3b0*/  ISETP.GT.U32.AND P1, PT, R8, 0x4, PT ;  /* 0x000000040800780c */ /* 0x000fe20003f24070 */
[----:B------:R-:W-:Y:S01]  /*f3c0*/  BSSY B1, `(.L_x_306) ;  /* 0x0000072000017945 */ /* 0x000fe20003800000 */
[----:B------:R-:W-:Y:S02]  /*f3d0*/  PLOP3.LUT P4, PT, PT, PT, UP0, 0x80, 0x0 ;  /* 0x000000000000781c */ /* 0x000fe40003f8f008 */
[----:B------:R-:W-:-:S02]  /*f3e0*/  ISETP.LT.U32.AND P1, PT, R5, 0x5, P1 ;  /* 0x000000050500780c */ /* 0x000fc40000f21070 */
[----:B------:R-:W-:Y:S01]  /*f3f0*/  PRMT R9, RZ, 0x7610, R9 ;  /* 0x00007610ff097816 */ /* 0x000fe20000000009 */
[----:B------:R-:W0:Y:S01]  /*f400*/  @P5 S2R R3, SR_CgaCtaId ;  /* 0x0000000000035919 */ /* 0x000e220000008800 */
[----:B------:R-:W-:-:S04]  /*f410*/  @P5 MOV R2, 0x400 ;  /* 0x0000040000025802 */ /* 0x000fc80000000f00 */
[----:B0-----:R-:W-:Y:S01]  /*f420*/  @P5 LEA R4, R3, R2, 0x18 ;  /* 0x0000000203045211 */ /* 0x001fe200078ec0ff */
[----:B------:R-:W-:-:S03]  /*f430*/  IMAD.WIDE.U32 R2, R8, -0x33333333, RZ ;  /* 0xcccccccd08027825 */ /* 0x000fc600078e00ff */
[----:B------:R0:W-:Y:S02]  /*f440*/  @P5 SYNCS.ARRIVE.TRANS64.A1T0 RZ, [R4+URZ+0x88], RZ ;  /* 0x000088ff04ff59a7 */ /* 0x0001e4000810003f */
[----:B------:R-:W-:Y:S02]  /*f450*/  SHF.R.U32.HI R5, RZ, 0x2, R3 ;  /* 0x00000002ff057819 */ /* 0x000fe40000011603 */
[----:B------:R-:W-:Y:S02]  /*f460*/  SEL R3, RZ, 0x1, !P1 ;  /* 0x00000001ff037807 */ /* 0x000fe40004800000 */
[----:B------:R-:W-:Y:S01]  /*f470*/  PRMT R2, RZ, 0x7610, R2 ;  /* 0x00007610ff027816 */ /* 0x000fe20000000002 */
[----:B------:R-:W-:Y:S01]  /*f480*/  IMAD R8, R5, -0x5, R8 ;  /* 0xfffffffb05087824 */ /* 0x000fe200078e0208 */
[----:B------:R-:W-:Y:S01]  /*f490*/  LOP3.LUT R0, R0, R3, RZ, 0x3c, !PT ;  /* 0x0000000300007212 */ /* 0x000fe200078e3cff */
[----:B0-----:R-:W-:Y:S02]  /*f4a0*/  IMAD.MOV.U32 R4, RZ, RZ, -0x1 ;  /* 0xffffffffff047424 */ /* 0x001fe400078e00ff */
[----:B------:R-:W-:Y:S01]  /*f4b0*/  IMAD.MOV.U32 R3, RZ, RZ, -0x1 ;  /* 0xffffffffff037424 */ /* 0x000fe200078e00ff */
[----:B------:R-:W-:Y:S01]  /*f4c0*/  @P4 LOP3.LUT R0, R0, 0x1, R5, 0x78, !PT ;  /* 0x0000000100004812 */ /* 0x000fe200078e7805 */
[----:B------:R-:W-:Y:S01]  /*f4d0*/  IMAD.MOV.U32 R5, RZ, RZ, -0x1 ;  /* 0xffffffffff057424 */ /* 0x000fe200078e00ff */
[----:B---3--:R-:W-:-:S04]  /*f4e0*/  IADD3 R14, P5, R14, UR20, RZ ;  /* 0x000000140e0e7c10 */ /* 0x008fc8000ffbe0ff */
[----:B--2---:R-:W-:Y:S01]  /*f4f0*/  IADD3.X R15, R15, UR15, RZ, P5, !PT ;  /* 0x0000000f0f0f7c10 */ /* 0x004fe2000affe4ff */
[----:B------:R0:W-:Y:S01]  /*f500*/  STL [R1+0x7c], R14 ;  /* 0x00007c0e01007387 */ /* 0x0001e20000100800 */
[----:B------:R-:W-:-:S03]  /*f510*/  ISETP.GE.U32.AND P1, PT, R14, UR4, PT ;  /* 0x000000040e007c0c */ /* 0x000fc6000bf26070 */
[----:B------:R0:W-:Y:S01]  /*f520*/  STL [R1+0x78], R15 ;  /* 0x0000780f01007387 */ /* 0x0001e20000100800 */
[----:B------:R-:W-:-:S03]  /*f530*/  ISETP.GE.U32.AND.EX P1, PT, R15, UR5, PT, P1 ;  /* 0x000000050f007c0c */ /* 0x000fc6000bf26110 */
[----:B------:R0:W-:Y:S04]  /*f540*/  STL [R1+0x80], R5 ;  /* 0x0000800501007387 */ /* 0x0001e80000100800 */
[----:B------:R0:W-:Y:S04]  /*f550*/  STL [R1+0x84], R4 ;  /* 0x0000840401007387 */ /* 0x0001e80000100800 */
[----:B------:R0:W-:Y:S02]  /*f560*/  STL [R1+0x74], R3 ;  /* 0x0000740301007387 */ /* 0x0001e40000100800 */
[----:B------:R-:W-:Y:S05]  /*f570*/  @P1 BRA `(.L_x_307) ;  /* 0x0000000400581947 */ /* 0x000fea0003800000 */
[----:B------:R-:W-:Y:S01]  /*f580*/  ULDC.64 UR4, c[0x0][0x628] ;  /* 0x00018a0000047ab9 */ /* 0x000fe20000000a00 */
[----:B------:R-:W1:Y:S01]  /*f590*/  S2R R12, SR_CTAID.X ;  /* 0x00000000000c7919 */ /* 0x000e620000002500 */
[----:B------:R-:W-:Y:S01]  /*f5a0*/  ISETP.NE.U32.AND P1, PT, RZ, UR4, PT ;  /* 0x00000004ff007c0c */ /* 0x000fe2000bf25070 */
[----:B------:R-:W-:Y:S01]  /*f5b0*/  ULDC UR7, c[0x0][0x630] ;  /* 0x00018c0000077ab9 */ /* 0x000fe20000000800 */
[----:B------:R-:W-:Y:S01]  /*f5c0*/  IMAD.MOV.U32 R2, RZ, RZ, R14 ;  /* 0x000000ffff027224 */ /* 0x000fe200078e000e */
[----:B------:R-:W2:Y:S01]  /*f5d0*/  S2R R10, SR_CTAID.Y ;  /* 0x00000000000a7919 */ /* 0x000ea20000002600 */
[----:B------:R-:W-:Y:S01]  /*f5e0*/  ISETP.NE.AND.EX P1, PT, RZ, UR5, PT, P1 ;  /* 0x00000005ff007c0c */ /* 0x000fe2000bf25310 */
[----:B0-----:R-:W-:-:S12]  /*f5f0*/  IMAD.MOV.U32 R3, RZ, RZ, R15 ;  /* 0x000000ffff037224 */ /* 0x001fd800078e000f */
[----:B------:R-:W-:Y:S05]  /*f600*/  @!P1 BRA `(.L_x_308) ;  /* 0x0000000000289947 */ /* 0x000fea0003800000 */
[----:B------:R-:W-:Y:S02]  /*f610*/  ULDC UR6, c[0x0][0x634] ;  /* 0x00018d0000067ab9 */ /* 0x000fe40000000800 */
[----:B------:R-:W-:-:S05]  /*f620*/  IADD3 R7, P1, R14, UR6, RZ ;  /* 0x000000060e077c10 */ /* 0x000fca000ff3e0ff */
[----:B------:R-:W-:-:S04]  /*f630*/  IMAD.X R11, RZ, RZ, R15, P1 ;  /* 0x000000ffff0b7224 */ /* 0x000fc800008e060f */
[----:B------:R-:W-:-:S04]  /*f640*/  IMAD.WIDE.U32 R4, R11, UR4, RZ ;  /* 0x000000040b047c25 */ /* 0x000fc8000f8e00ff */
[----:B------:R-:W-:-:S04]  /*f650*/  IMAD.WIDE.U32 R4, P1, R7, UR5, R4 ;  /* 0x0000000507047c25 */ /* 0x000fc8000f820004 */
[----:B------:R-:W-:-:S04]  /*f660*/  IMAD.WIDE.U32 R6, R7, UR4, RZ ;  /* 0x0000000407067c25 */ /* 0x000fc8000f8e00ff */
[----:B------:R-:W-:Y:S01]  /*f670*/  IMAD.X R3, RZ, RZ, RZ, P1 ;  /* 0x000000ffff037224 */ /* 0x000fe200008e06ff */
[----:B------:R-:W-:Y:S01]  /*f680*/  IADD3 RZ, P1, R7, R4, RZ ;  /* 0x0000000407ff7210 */ /* 0x000fe20007f3e0ff */
[----:B------:R-:W-:-:S04]  /*f690*/  IMAD.MOV.U32 R2, RZ, RZ, R5 ;  /* 0x000000ffff027224 */ /* 0x000fc800078e0005 */
[----:B------:R-:W-:-:S08]  /*f6a0*/  IMAD.WIDE.U32.X R2, R11, UR5, R2, P1 ;  /* 0x000000050b027c25 */ /* 0x000fd000088e0402 */
.L_x_308:
[--C-:B------:R-:W-:Y:S01]  /*f6b0*/  SHF.R.U64 R11, R2, UR7, R3.reuse ;  /* 0x00000007020b7c19 */ /* 0x100fe20008001203 */
[----:B------:R-:W-:Y:S01]  /*f6c0*/  ULDC.64 UR4, c[0x0][0x620] ;  /* 0x0001880000047ab9 */ /* 0x000fe20000000a00 */
[----:B------:R-:W-:Y:S01]  /*f6d0*/  SHF.R.U32.HI R2, RZ, UR7, R3 ;  /* 0x00000007ff027c19 */ /* 0x000fe20008011603 */
[----:B------:R-:W-:Y:S01]  /*f6e0*/  IMAD.MOV.U32 R3, RZ, RZ, R15 ;  /* 0x000000ffff037224 */ /* 0x000fe200078e000f */
[----:B------:R-:W-:Y:S01]  /*f6f0*/  IADD3 R5, P1, RZ, -R11, RZ ;  /* 0x8000000bff057210 */ /* 0x000fe20007f3e0ff */
[----:B------:R-:W0:Y:S01]  /*f700*/  LDC R7, c[0x0][0x144] ;  /* 0x00005100ff077b82 */ /* 0x000e220000000800 */
[----:B-1----:R-:W-:Y:S01]  /*f710*/  I2FP.F32.U32 R6, R12 ;  /* 0x0000000c00067245 */ /* 0x002fe20000201000 */
[----:B------:R-:W-:Y:S01]  /*f720*/  ULDC.64 UR8, c[0x0][0x640] ;  /* 0x0001900000087ab9 */ /* 0x000fe20000000a00 */
[----:B------:R-:W-:Y:S01]  /*f730*/  ULDC UR6, c[0x0][0x608] ;  /* 0x0001820000067ab9 */ /* 0x000fe20000000800 */
[----:B------:R-:W-:Y:S01]  /*f740*/  IMAD.X R2, RZ, RZ, ~R2, P1 ;  /* 0x000000ffff027224 */ /* 0x000fe200008e0e02 */
[----:B------:R-:W-:-:S03]  /*f750*/  ISETP.NE.U32.AND P1, PT, RZ, UR8, PT ;  /* 0x00000008ff007c0c */ /* 0x000fc6000bf25070 */
[----:B------:R-:W-:Y:S01]  /*f760*/  IMAD R4, R2, UR4, RZ ;  /* 0x0000000402047c24 */ /* 0x000fe2000f8e02ff */
[----:B------:R-:W1:Y:S01]  /*f770*/  LDC R15, c[0x0][0x148] ;  /* 0x00005200ff0f7b82 */ /* 0x000e620000000800 */
[----:B------:R-:W-:Y:S01]  /*f780*/  IMAD.MOV.U32 R2, RZ, RZ, R14 ;  /* 0x000000ffff027224 */ /* 0x000fe200078e000e */
[----:B------:R-:W-:-:S03]  /*f790*/  ISETP.NE.AND.EX P1, PT, RZ, UR9, PT, P1 ;  /* 0x00000009ff007c0c */ /* 0x000fc6000bf25310 */
[----:B------:R-:W-:Y:S01]  /*f7a0*/  IMAD.WIDE.U32 R2, R5, UR4, R2 ;  /* 0x0000000405027c25 */ /* 0x000fe2000f8e0002 */
[----:B------:R-:W-:-:S03]  /*f7b0*/  ULDC UR4, c[0x0][0x150] ;  /* 0x0000540000047ab9 */ /* 0x000fc60000000800 */
[----:B------:R-:W-:Y:S01]  /*f7c0*/  FMUL R6, R6, UR4 ;  /* 0x0000000406067c20 */ /* 0x000fe20008400000 */
[----:B------:R-:W-:Y:S01]  /*f7d0*/  IMAD R5, R5, UR5, R4 ;  /* 0x0000000505057c24 */ /* 0x000fe2000f8e0204 */
[----:B------:R-:W-:Y:S01]  /*f7e0*/  ULDC UR4, c[0x0][0x618] ;  /* 0x0001860000047ab9 */ /* 0x000fe20000000800 */
[----:B------:R-:W-:Y:S02]  /*f7f0*/  ULDC UR5, c[0x0][0x154] ;  /* 0x0000550000057ab9 */ /* 0x000fe40000000800 */
[----:B------:R-:W-:Y:S01]  /*f800*/  IMAD.IADD R3, R3, 0x1, R5 ;  /* 0x0000000103037824 */ /* 0x000fe200078e0205 */
[----:B------:R-:W3:Y:S04]  /*f810*/  F2I.U32.TRUNC.NTZ R6, R6 ;  /* 0x0000000600067305 */ /* 0x000ee8000020f000 */
[----:B------:R-:W-:-:S02]  /*f820*/  SHF.R.U64 R13, R2, UR4, R3 ;  /* 0x00000004020d7c19 */ /* 0x000fc40008001203 */
[----:B--2---:R-:W-:-:S05]  /*f830*/  I2FP.F32.U32 R2, R10 ;  /* 0x0000000a00027245 */ /* 0x004fca0000201000 */
[----:B------:R-:W-:Y:S01]  /*f840*/  FMUL R4, R2, UR5 ;  /* 0x0000000502047c20 */ /* 0x000fe20008400000 */
[----:B------:R-:W-:Y:S01]  /*f850*/  SHF.R.U32.HI R2, RZ, UR4, R3 ;  /* 0x00000004ff027c19 */ /* 0x000fe20008011603 */
[----:B------:R-:W-:Y:S02]  /*f860*/  ULDC UR4, c[0x0][0x658] ;  /* 0x0001960000047ab9 */ /* 0x000fe40000000800 */
[----:B------:R2:W4:Y:S01]  /*f870*/  F2I.U32.TRUNC.NTZ R18, R4 ;  /* 0x0000000400127305 */ /* 0x000522000020f000 */
[----:B------:R-:W-:Y:S01]  /*f880*/  SHF.R.U64 R16, R13, UR6, R2 ;  /* 0x000000060d107c19 */ /* 0x000fe20008001202 */
[----:B---3--:R-:W-:Y:S01]  /*f890*/  IMAD.MOV R6, RZ, RZ, -R6 ;  /* 0x000000ffff067224 */ /* 0x008fe200078e0a06 */
[----:B------:R-:W-:-:S03]  /*f8a0*/  SHF.R.U32.HI R3, RZ, UR6, R2 ;  /* 0x00000006ff037c19 */ /* 0x000fc60008011602 */
[----:B0-----:R-:W-:Y:S01]  /*f8b0*/  IMAD R12, R7, R6, R12 ;  /* 0x00000006070c7224 */ /* 0x001fe200078e020c */
[--C-:B------:R-:W-:Y:S02]  /*f8c0*/  SHF.R.U64 R14, R16, UR4, R3.reuse ;  /* 0x00000004100e7c19 */ /* 0x100fe40008001203 */
[----:B------:R-:W-:-:S03]  /*f8d0*/  SHF.R.U32.HI R3, RZ, UR4, R3 ;  /* 0x00000004ff037c19 */ /* 0x000fc60008011603 */
[----:B------:R-:W-:Y:S01]  /*f8e0*/  IMAD.MOV.U32 R2, RZ, RZ, R14 ;  /* 0x000000ffff027224 */ /* 0x000fe200078e000e */
[----:B--2-4-:R-:W-:Y:S06]  /*f8f0*/  @!P1 BRA `(.L_x_309) ;  /* 0x0000000000289947 */ /* 0x014fec0003800000 */
        /* <DEDUP_REMOVED lines=10> */
.L_x_309:
[----:B------:R-:W-:Y:S01]  /*f9a0*/  ULDC UR4, c[0x0][0x648] ;  /* 0x0001920000047ab9 */ /* 0x000fe20000000800 */
[----:B------:R-:W-:Y:S01]  /*f9b0*/  IMAD.MOV R18, RZ, RZ, -R18 ;  /* 0x000000ffff127224 */ /* 0x000fe200078e0a12 */
[----:B------:R-:W-:Y:S01]  /*f9c0*/  SHF.R.U64 R3, R2, UR4, R3 ;  /* 0x0000000402037c19 */ /* 0x000fe20008001203 */
[----:B------:R-:W-:Y:S01]  /*f9d0*/  ULDC UR4, c[0x0][0x638] ;  /* 0x00018e0000047ab9 */ /* 0x000fe20000000800 */
[----:B------:R-:W-:Y:S01]  /*f9e0*/  LOP3.LUT R2, R16, UR19, RZ, 0xc0, !PT ;  /* 0x0000001310027c12 */ /* 0x000fe2000f8ec0ff */
[----:B-1----:R-:W-:Y:S01]  /*f9f0*/  @P2 IMAD R12, R15, R18, R10 ;  /* 0x000000120f0c2224 */ /* 0x002fe200078e020a */
[----:B------:R-:W-:Y:S01]  /*fa00*/  LOP3.LUT R13, R13, UR18, RZ, 0xc0, !PT ;  /* 0x000000120d0d7c12 */ /* 0x000fe2000f8ec0ff */
[----:B------:R-:W-:Y:S01]  /*fa10*/  IMAD.MOV R5, RZ, RZ, -R3 ;  /* 0x000000ffff057224 */ /* 0x000fe200078e0a03 */
[----:B------:R-:W-:Y:S01]  /*fa20*/  ULDC UR5, c[0x0][0x610] ;  /* 0x0001840000057ab9 */ /* 0x000fe20000000800 */
[----:B------:R-:W-:Y:S02]  /*fa30*/  IMAD R3, R3, UR22, R2 ;  /* 0x0000001603037c24 */ /* 0x000fe4000f8e0202 */
[----:B------:R-:W-:Y:S01]  /*fa40*/  IMAD R14, R5, UR4, R14 ;  /* 0x00000004050e7c24 */ /* 0x000fe2000f8e020e */
[----:B------:R-:W-:Y:S01]  /*fa50*/  ULDC UR4, c[0x0][0x600] ;  /* 0x0001800000047ab9 */ /* 0x000fe20000000800 */
[----:B------:R-:W-:-:S02]  /*fa60*/  IMAD R3, R3, UR5, R12 ;  /* 0x0000000503037c24 */ /* 0x000fc4000f8e020c */
[----:B------:R-:W-:Y:S02]  /*fa70*/  IMAD R14, R14, UR4, R13 ;  /* 0x000000040e0e7c24 */ /* 0x000fe4000f8e020d */
[----:B------:R-:W-:-:S03]  /*fa80*/  IMAD.MOV.U32 R2, RZ, RZ, 0x1 ;  /* 0x00000001ff027424 */ /* 0x000fc600078e00ff */
[----:B------:R-:W-:Y:S02]  /*fa90*/  SEL R4, R14, R3, !P2 ;  /* 0x000000030e047207 */ /* 0x000fe40005000000 */
[----:B------:R-:W-:-:S03]  /*faa0*/  SEL R3, R3, R14, !P2 ;  /* 0x0000000e03037207 */ /* 0x000fc60005000000 */
[----:B------:R1:W-:Y:S04]  /*fab0*/  STL [R1+0x84], R4 ;  /* 0x0000840401007387 */ /* 0x0003e80000100800 */
[----:B------:R1:W-:Y:S04]  /*fac0*/  STL [R1+0x74], R11 ;  /* 0x0000740b01007387 */ /* 0x0003e80000100800 */
[----:B------:R1:W-:Y:S02]  /*fad0*/  STL [R1+0x80], R3 ;  /* 0x0000800301007387 */ /* 0x0003e40000100800 */
.L_x_307:
[----:B------:R-:W-:Y:S05]  /*fae0*/  BSYNC B1 ;  /* 0x0000000000017941 */ /* 0x000fea0003800000 */
.L_x_306:
[----:B------:R-:W-:-:S13]  /*faf0*/  LOP3.LUT P1, RZ, R2, 0xff, RZ, 0xc0, !PT ;  /* 0x000000ff02ff7812 */ /* 0x000fda000782c0ff */
[----:B------:R-:W-:Y:S05]  /*fb00*/  @P1 BRA `(.L_x_310) ;  /* 0xfffffff4000c1947 */ /* 0x000fea000383ffff */
[----:B------:R-:W-:Y:S05]  /*fb10*/  BSYNC B0 ;  /* 0x0000000000007941 */ /* 0x000fea0003800000 */
.L_x_298:
[----:B------:R-:W-:-:S03]  /*fb20*/  UMOV UR4, 0xffffffff ;  /* 0xffffffff00047882 */ /* 0x000fc60000000000 */
[----:B------:R-:W-:Y:S05]  /*fb30*/  BRA.DIV UR4, `(.L_x_311) ;  /* 0x00000006047c7947 */ /* 0x000fea000b800000 */
[----:B------:R-:W-:-:S13]  /*fb40*/  ELECT P0, URZ, PT ;  /* 0x00000000003f782f */ /* 0x000fda0003800000 */
.L_x_328:
[----:B------:R-:W-:Y:S04]  /*fb50*/  BSSY B0, `(.L_x_312) ;  /* 0x0000035000007945 */ /* 0x000fe80003800000 */
[----:B------:R-:W-:Y:S05]  /*fb60*/  @!P0 BRA `(.L_x_313) ;  /* 0x0000000000cc8947 */ /* 0x000fea0003800000 */
[----:B------:R-:W-:-:S04]  /*fb70*/  ULOP3.LUT UR4, UR13, 0x2, URZ, 0xfc, !UPT ;  /* 0x000000020d047892 */ /* 0x000fc8000f8efc3f */
[----:B------:R-:W-:-:S06]  /*fb80*/  UISETP.NE.AND UP0, UPT, UR4, 0x3, UPT ;  /* 0x000000030400788c */ /* 0x000fcc000bf05270 */
[----:B------:R-:W-:-:S13]  /*fb90*/  PLOP3.LUT P0, PT, PT, PT, UP0, 0x80, 0x0 ;  /* 0x000000000000781c */ /* 0x000fda0003f0f008 */
[----:B------:R-:W-:Y:S05]  /*fba0*/  @!P0 BRA `(.L_x_314) ;  /* 0x0000000000048947 */ /* 0x000fea0003800000 */
[----:B------:R-:W-:Y:S01]  /*fbb0*/  BPT.TRAP 0x1 ;  /* 0x000000040000795c */ /* 0x000fe20000300000 */
.L_x_314:
[----:B01----:R-:W0:Y:S01]  /*fbc0*/  S2R R3, SR_CgaCtaId ;  /* 0x0000000000037919 */ /* 0x003e220000008800 */
[----:B------:R-:W-:-:S04]  /*fbd0*/  MOV R2, 0x400 ;  /* 0x0000040000027802 */ /* 0x000fc80000000f00 */
[----:B0-----:R-:W-:Y:S02]  /*fbe0*/  LEA R3, R3, R2, 0x18 ;  /* 0x0000000203037211 */ /* 0x001fe400078ec0ff */
[----:B------:R-:W-:-:S03]  /*fbf0*/  SHF.L.U32 R2, R0, 0x1f, RZ ;  /* 0x0000001f00027819 */ /* 0x000fc600000006ff */
[----:B------:R-:W-:-:S04]  /*fc00*/  VIADD R3, R3, 0x28 ;  /* 0x0000002803037836 */ /* 0x000fc80000000000 */
[C---:B------:R-:W-:Y:S02]  /*fc10*/  IMAD R7, R8.reuse, 0x8, R3 ;  /* 0x0000000808077824 */ /* 0x040fe400078e0203 */
[----:B------:R-:W-:Y:S02]  /*fc20*/  VIADD R8, R8, 0x1 ;  /* 0x0000000108087836 */ /* 0x000fe40000000000 */
[----:B------:R-:W0:Y:S03]  /*fc30*/  SYNCS.PHASECHK.TRANS64.TRYWAIT P0, [R7+URZ], R2 ;  /* 0x00000002070075a7 */ /* 0x000e26000800017f */
[----:B------:R-:W-:-:S04]  /*fc40*/  ISETP.NE.AND P1, PT, R8, 0x5, PT ;  /* 0x000000050800780c */ /* 0x000fc80003f25270 */
[----:B------:R-:W-:Y:S02]  /*fc50*/  SEL R5, RZ, 0x1, P1 ;  /* 0x00000001ff057807 */ /* 0x000fe40000800000 */
[----:B------:R-:W-:Y:S02]  /*fc60*/  SEL R8, R8, RZ, P1 ;  /* 0x000000ff08087207 */ /* 0x000fe40000800000 */
[----:B------:R-:W-:-:S03]  /*fc70*/  LOP3.LUT R5, R0, R5, RZ, 0x3c, !PT ;  /* 0x0000000500057212 */ /* 0x000fc600078e3cff */
[----:B------:R-:W-:Y:S01]  /*fc80*/  IMAD R9, R8, 0x8, R3 ;  /* 0x0000000808097824 */ /* 0x000fe200078e0203 */
[----:B------:R-:W-:Y:S01]  /*fc90*/  SHF.L.U32 R4, R5, 0x1f, RZ ;  /* 0x0000001f05047819 */ /* 0x000fe200000006ff */
[----:B0-----:R-:W-:Y:S06]  /*fca0*/  @!P0 BRA `(.L_x_315) ;  /* 0x0000000400448947 */ /* 0x001fec0003800000 */
.L_x_329:
[----:B------:R-:W1:Y:S01]  /*fcb0*/  SYNCS.PHASECHK.TRANS64.TRYWAIT P0, [R9+URZ], R4 ;  /* 0x00000004090075a7 */ /* 0x000e62000800017f */
[----:B------:R-:W-:-:S05]  /*fcc0*/  VIADD R0, R8, 0x1 ;  /* 0x0000000108007836 */ /* 0x000fca0000000000 */
[----:B------:R-:W-:-:S04]  /*fcd0*/  ISETP.NE.AND P1, PT, R0, 0x5, PT ;  /* 0x000000050000780c */ /* 0x000fc80003f25270 */
[----:B0-----:R-:W-:Y:S02]  /*fce0*/  SEL R2, RZ, 0x1, P1 ;  /* 0x00000001ff027807 */ /* 0x001fe40000800000 */
[----:B------:R-:W-:Y:S02]  /*fcf0*/  SEL R0, R0, RZ, P1 ;  /* 0x000000ff00007207 */ /* 0x000fe40000800000 */
[----:B------:R-:W-:-:S03]  /*fd00*/  LOP3.LUT R7, R5, R2, RZ, 0x3c, !PT ;  /* 0x0000000205077212 */ /* 0x000fc600078e3cff */
[----:B------:R-:W-:Y:S01]  /*fd10*/  IMAD R6, R0, 0x8, R3 ;  /* 0x0000000800067824 */ /* 0x000fe200078e0203 */
[----:B------:R-:W-:Y:S01]  /*fd20*/  SHF.L.U32 R5, R7, 0x1f, RZ ;  /* 0x0000001f07057819 */ /* 0x000fe200000006ff */
[----:B-1----:R-:W-:Y:S06]  /*fd30*/  @!P0 BRA `(.L_x_316) ;  /* 0x0000000400348947 */ /* 0x002fec0003800000 */
.L_x_330:
[----:B------:R-:W1:Y:S01]  /*fd40*/  SYNCS.PHASECHK.TRANS64.TRYWAIT P0, [R6+URZ], R5 ;  /* 0x00000005060075a7 */ /* 0x000e62000800017f */
[----:B------:R-:W-:-:S05]  /*fd50*/  VIADD R0, R0, 0x1 ;  /* 0x0000000100007836 */ /* 0x000fca0000000000 */
[----:B------:R-:W-:-:S04]  /*fd60*/  ISETP.NE.AND P1, PT, R0, 0x5, PT ;  /* 0x000000050000780c */ /* 0x000fc80003f25270 */
[----:B------:R-:W-:Y:S02]  /*fd70*/  SEL R2, RZ, 0x1, P1 ;  /* 0x00000001ff027807 */ /* 0x000fe40000800000 */
[----:B------:R-:W-:Y:S02]  /*fd80*/  SEL R0, R0, RZ, P1 ;  /* 0x000000ff00007207 */ /* 0x000fe40000800000 */
[----:B------:R-:W-:-:S03]  /*fd90*/  LOP3.LUT R7, R7, R2, RZ, 0x3c, !PT ;  /* 0x0000000207077212 */ /* 0x000fc600078e3cff */
[----:B0-----:R-:W-:Y:S01]  /*fda0*/  IMAD R9, R0, 0x8, R3 ;  /* 0x0000000800097824 */ /* 0x001fe200078e0203 */
[----:B------:R-:W-:Y:S01]  /*fdb0*/  SHF.L.U32 R4, R7, 0x1f, RZ ;  /* 0x0000001f07047819 */ /* 0x000fe200000006ff */
[----:B-1----:R-:W-:Y:S06]  /*fdc0*/  @!P0 BRA `(.L_x_317) ;  /* 0x0000000400248947 */ /* 0x002fec0003800000 */
.L_x_331:
[----:B------:R-:W1:Y:S01]  /*fdd0*/  SYNCS.PHASECHK.TRANS64.TRYWAIT P0, [R9+URZ], R4 ;  /* 0x00000004090075a7 */ /* 0x000e62000800017f */
[----:B------:R-:W-:-:S05]  /*fde0*/  VIADD R0, R0, 0x1 ;  /* 0x0000000100007836 */ /* 0x000fca0000000000 */
[----:B------:R-:W-:-:S04]  /*fdf0*/  ISETP.NE.AND P1, PT, R0, 0x5, PT ;  /* 0x000000050000780c */ /* 0x000fc80003f25270 */
[----:B------:R-:W-:Y:S02]  /*fe00*/  SEL R2, RZ, 0x1, P1 ;  /* 0x00000001ff027807 */ /* 0x000fe40000800000 */
[----:B------:R-:W-:Y:S02]  /*fe10*/  SEL R0, R0, RZ, P1 ;  /* 0x000000ff00007207 */ /* 0x000fe40000800000 */
[----:B------:R-:W-:Y:S01]  /*fe20*/  LOP3.LUT R2, R7, R2, RZ, 0x3c, !PT ;  /* 0x0000000207027212 */ /* 0x000fe200078e3cff */
[----:B-1----:R-:W-:Y:S06]  /*fe30*/  @!P0 BRA `(.L_x_318) ;  /* 0x00000004001c8947 */ /* 0x002fec0003800000 */
.L_x_332:
[----:B------:R-:W-:Y:S01]  /*fe40*/  IMAD R3, R0, 0x8, R3 ;  /* 0x0000000800037824 */ /* 0x000fe200078e0203 */
[----:B------:R-:W-:-:S07]  /*fe50*/  SHF.L.U32 R0, R2, 0x1f, RZ ;  /* 0x0000001f02007819 */ /* 0x000fce00000006ff */
.L_x_319:
[----:B--2---:R2:W3:Y:S02]  /*fe60*/  SYNCS.PHASECHK.TRANS64.TRYWAIT P0, [R3+URZ], R0 ;  /* 0x00000000030075a7 */ /* 0x0044e4000800017f */
[----:B---3--:R-:W-:Y:S05]  /*fe70*/  @!P0 NANOSLEEP.SYNCS 0x989680 ;  /* 0x009896800000895d */ /* 0x008fea0003900000 */
[----:B------:R-:W3:Y:S02]  /*fe80*/  @!P0 SYNCS.PHASECHK.TRANS64 P0, [R3+URZ], R0 ;  /* 0x00000000030085a7 */ /* 0x000ee4000800007f */
[----:B---3--:R-:W-:Y:S05]  /*fe90*/  @!P0 BRA `(.L_x_319) ;  /* 0xfffffffc00f08947 */ /* 0x008fea000383ffff */
.L_x_313:
[----:B------:R-:W-:Y:S05]  /*fea0*/  BSYNC B0 ;  /* 0x0000000000007941 */ /* 0x000fea0003800000 */
.L_x_312:
[----:B------:R-:W-:Y:S05]  /*feb0*/  EXIT ;  /* 0x000000000000794d */ /* 0x000fea0003800000 */
.L_x_15:
[----:B---3--:R-:W-:-:S04]  /*fec0*/  IMAD.U32 R3, RZ, RZ, UR17 ;  /* 0x00000011ff037e24 */ /* 0x008fc8000f8e00ff */
[----:B------:R3:W4:Y:S03]  /*fed0*/  SYNCS.PHASECHK.TRANS64.TRYWAIT P0, [R3+URZ+-0x8], R0 ;  /* 0xfffff800030075a7 */ /* 0x000726000800017f */
[----:B----4-:R-:W-:Y:S05]  /*fee0*/  @!P0 NANOSLEEP.SYNCS 0x989680 ;  /* 0x009896800000895d */ /* 0x010fea0003900000 */
[----:B------:R-:W4:Y:S02]  /*fef0*/  @!P0 SYNCS.PHASECHK.TRANS64 P0, [R3+URZ+-0x8], R0 ;  /* 0xfffff800030085a7 */ /* 0x000f24000800007f */
[----:B----4-:R-:W-:Y:S05]  /*ff00*/  @!P0 BRA `(.L_x_15) ;  /* 0xfffffffc00ec8947 */ /* 0x010fea000383ffff */
[----:B------:R-:W-:Y:S05]  /*ff10*/  BRA `(.L_x_320) ;  /* 0xffffff1400ac7947 */ /* 0x000fea000383ffff */
.L_x_20:
[----:B-1----:R-:W-:-:S04]  /*ff20*/  IMAD.U32 R3, RZ, RZ, UR6 ;  /* 0x00000006ff037e24 */ /* 0x002fc8000f8e00ff */
[----:B------:R1:W2:Y:S03]  /*ff30*/  SYNCS.PHASECHK.TRANS64.TRYWAIT P0, [R3+URZ], R0 ;  /* 0x00000000030075a7 */ /* 0x0002a6000800017f */
[----:B--2---:R-:W-:Y:S05]  /*ff40*/  @!P0 NANOSLEEP.SYNCS 0x989680 ;  /* 0x009896800000895d */ /* 0x004fea0003900000 */
[----:B------:R-:W2:Y:S02]  /*ff50*/  @!P0 SYNCS.PHASECHK.TRANS64 P0, [R3+URZ], R0 ;  /* 0x00000000030085a7 */ /* 0x000ea4000800007f */
[----:B--2---:R-:W-:Y:S05]  /*ff60*/  @!P0 BRA `(.L_x_20) ;  /* 0xfffffffc00ec8947 */ /* 0x004fea000383ffff */
[----:B------:R-:W-:Y:S05]  /*ff70*/  BRA `(.L_x_19) ;  /* 0xffffff2000147947 */ /* 0x000fea000383ffff */
.L_x_26:
[----:B-----5:R3:W-:Y:S02]  /*ff80*/  STL [R1+0x98], R0 ;  /* 0x0000980001007387 */ /* 0x0207e40000100800 */
[----:B---3--:R-:W-:-:S04]  /*ff90*/  IMAD.U32 R0, RZ, RZ, UR9 ;  /* 0x00000009ff007e24 */ /* 0x008fc8000f8e00ff */
[----:B------:R3:W4:Y:S03]  /*ffa0*/  SYNCS.PHASECHK.TRANS64.TRYWAIT P0, [R0+URZ], R229 ;  /* 0x000000e5000075a7 */ /* 0x000726000800017f */
[----:B----4-:R-:W-:Y:S05]  /*ffb0*/  @!P0 NANOSLEEP.SYNCS 0x989680 ;  /* 0x009896800000895d */ /* 0x010fea0003900000 */
[----:B------:R3:W4:Y:S02]  /*ffc0*/  @!P0 SYNCS.PHASECHK.TRANS64 P0, [R0+URZ], R229 ;  /* 0x000000e5000085a7 */ /* 0x000724000800007f */
[----:B---3--:R3:W5:Y:S02]  /*ffd0*/  LDL.LU R0, [R1+0x98] ;  /* 0x0000980001007983 */ /* 0x0087640000300800 */
[----:B---34-:R-:W-:Y:S05]  /*ffe0*/  @!P0 BRA `(.L_x_26) ;  /* 0xfffffffc00e48947 */ /* 0x018fea000383ffff */
[----:B------:R-:W-:Y:S05]  /*fff0*/  BRA `(.L_x_25) ;  /* 0xffffff30007c7947 */ /* 0x000fea000383ffff */
.L_x_34:
[----:B0-----:R-:W-:-:S04]  /*10000*/  IMAD.U32 R25, RZ, RZ, UR17 ;  /* 0x00000011ff197e24 */ /* 0x001fc8000f8e00ff */
[----:B------:R0:W1:Y:S03]  /*10010*/  SYNCS.PHASECHK.TRANS64.TRYWAIT P0, [R25+URZ+0x8], R24 ;  /* 0x00000818190075a7 */ /* 0x000066000800017f */
[----:B-1----:R-:W-:Y:S05]  /*10020*/  @!P0 NANOSLEEP.SYNCS 0x989680 ;  /* 0x009896800000895d */ /* 0x002fea0003900000 */
[----:B------:R-:W1:Y:S02]  /*10030*/  @!P0 SYNCS.PHASECHK.TRANS64 P0, [R25+URZ+0x8], R24 ;  /* 0x00000818190085a7 */ /* 0x000e64000800007f */
[----:B-1----:R-:W-:Y:S05]  /*10040*/  @!P0 BRA `(.L_x_34) ;  /* 0xfffffffc00ec8947 */ /* 0x002fea000383ffff */
[----:B------:R-:W-:Y:S05]  /*10050*/  BRA `(.L_x_321) ;  /* 0xffffff5400487947 */ /* 0x000fea000383ffff */
.L_x_299:
[----:B------:R-:W-:Y:S01]  /*10060*/  BSSY B1, `(.L_x_322) ;  /* 0x0000006000017945 */ /* 0x000fe20003800000 */
[----:B------:R-:W-:-:S07]  /*10070*/  IMAD.MOV.U32 R2, RZ, RZ, -0x1 ;  /* 0xffffffffff027424 */ /* 0x000fce00078e00ff */
[----:B------:R-:W-:Y:S05]  /*10080*/  WARPSYNC.COLLECTIVE R2, `(.L_x_323) ;  /* 0x00000000020c7348 */ /* 0x000fea0003c00000 */
[----:B------:R-:W-:Y:S02]  /*10090*/  ELECT P1, UR62, PT ;  /* 0x00000000003e782f */ /* 0x000fe40003820000 */
[----:B------:R-:W-:Y:S01]  /*100a0*/  MOV R2, UR62 ;  /* 0x0000003e00027c02 */ /* 0x000fe20008000f00 */
[----:B------:R-:W-:Y:S10]  /*100b0*/  ENDCOLLECTIVE ;  /* 0x000000000000791b */ /* 0x000ff40003800000 */
.L_x_323:
[----:B------:R-:W-:Y:S05]  /*100c0*/  BSYNC B1 ;  /* 0x0000000000017941 */ /* 0x000fea0003800000 */
.L_x_322:
[----:B------:R-:W-:Y:S05]  /*100d0*/  BRA `(.L_x_324) ;  /* 0xffffffec00a47947 */ /* 0x000fea000383ffff */
.L_x_302:
[----:B-1----:R1:W2:Y:S02]  /*100e0*/  SYNCS.PHASECHK.TRANS64.TRYWAIT P1, [R11+URZ+0x28], R4 ;  /* 0x000028040b0075a7 */ /* 0x0022a4000802017f */
[----:B--2---:R-:W-:Y:S05]  /*100f0*/  @!P1 NANOSLEEP.SYNCS 0x989680 ;  /* 0x009896800000995d */ /* 0x004fea0003900000 */
[----:B------:R-:W2:Y:S02]  /*10100*/  @!P1 SYNCS.PHASECHK.TRANS64 P1, [R11+URZ+0x28], R4 ;  /* 0x000028040b0095a7 */ /* 0x000ea4000802007f */
[----:B--2---:R-:W-:Y:S05]  /*10110*/  @!P1 BRA `(.L_x_302) ;  /* 0xfffffffc00f09947 */ /* 0x004fea000383ffff */
[----:B------:R-:W-:Y:S05]  /*10120*/  BRA `(.L_x_325) ;  /* 0xffffffec00e07947 */ /* 0x000fea000383ffff */
.L_x_311:
[----:B------:R-:W-:Y:S01]  /*10130*/  BSSY B0, `(.L_x_326) ;  /* 0x0000006000007945 */ /* 0x000fe20003800000 */
[----:B------:R-:W-:-:S07]  /*10140*/  IMAD.MOV.U32 R2, RZ, RZ, -0x1 ;  /* 0xffffffffff027424 */ /* 0x000fce00078e00ff */
[----:B01----:R-:W-:Y:S05]  /*10150*/  WARPSYNC.COLLECTIVE R2, `(.L_x_327) ;  /* 0x00000000020c7348 */ /* 0x003fea0003c00000 */
[----:B------:R-:W-:Y:S02]  /*10160*/  ELECT P1, UR62, PT ;  /* 0x00000000003e782f */ /* 0x000fe40003820000 */
[----:B------:R-:W-:Y:S01]  /*10170*/  MOV R2, UR62 ;  /* 0x0000003e00027c02 */ /* 0x000fe20008000f00 */
[----:B01----:R-:W-:Y:S10]  /*10180*/  ENDCOLLECTIVE ;  /* 0x000000000000791b */ /* 0x003ff40003800000 */
.L_x_327:
[----:B------:R-:W-:Y:S05]  /*10190*/  BSYNC B0 ;  /* 0x0000000000007941 */ /* 0x000fea0003800000 */
.L_x_326:
[----:B------:R-:W-:Y:S01]  /*101a0*/  PLOP3.LUT P0, PT, P1, PT, PT, 0x80, 0x0 ;  /* 0x000000000000781c */ /* 0x000fe20000f0f070 */
[----:B------:R-:W-:-:S12]  /*101b0*/  BRA `(.L_x_328) ;  /* 0xfffffff800647947 */ /* 0x000fd8000383ffff */
.L_x_315:
[----:B0-----:R0:W1:Y:S02]  /*101c0*/  SYNCS.PHASECHK.TRANS64.TRYWAIT P0, [R7+URZ], R2 ;  /* 0x00000002070075a7 */ /* 0x001064000800017f */
[----:B-1----:R-:W-:Y:S05]  /*101d0*/  @!P0 NANOSLEEP.SYNCS 0x989680 ;  /* 0x009896800000895d */ /* 0x002fea0003900000 */
[----:B------:R-:W1:Y:S02]  /*101e0*/  @!P0 SYNCS.PHASECHK.TRANS64 P0, [R7+URZ], R2 ;  /* 0x00000002070085a7 */ /* 0x000e64000800007f */
[----:B-1----:R-:W-:Y:S05]  /*101f0*/  @!P0 BRA `(.L_x_315) ;  /* 0xfffffffc00f08947 */ /* 0x002fea000383ffff */
[----:B------:R-:W-:Y:S05]  /*10200*/  BRA `(.L_x_329) ;  /* 0xfffffff800a87947 */ /* 0x000fea000383ffff */
.L_x_316:
[----:B0-----:R0:W1:Y:S02]  /*10210*/  SYNCS.PHASECHK.TRANS64.TRYWAIT P0, [R9+URZ], R4 ;  /* 0x00000004090075a7 */ /* 0x001064000800017f */
[----:B-1----:R-:W-:Y:S05]  /*10220*/  @!P0 NANOSLEEP.SYNCS 0x989680 ;  /* 0x009896800000895d */ /* 0x002fea0003900000 */
[----:B------:R-:W1:Y:S02]  /*10230*/  @!P0 SYNCS.PHASECHK.TRANS64 P0, [R9+URZ], R4 ;  /* 0x00000004090085a7 */ /* 0x000e64000800007f */
[----:B-1----:R-:W-:Y:S05]  /*10240*/  @!P0 BRA `(.L_x_316) ;  /* 0xfffffffc00f08947 */ /* 0x002fea000383ffff */
[----:B------:R-:W-:Y:S05]  /*10250*/  BRA `(.L_x_330) ;  /* 0xfffffff800b87947 */ /* 0x000fea000383ffff */
.L_x_317:
[----:B0-----:R0:W1:Y:S02]  /*10260*/  SYNCS.PHASECHK.TRANS64.TRYWAIT P0, [R6+URZ], R5 ;  /* 0x00000005060075a7 */ /* 0x001064000800017f */
[----:B-1----:R-:W-:Y:S05]  /*10270*/  @!P0 NANOSLEEP.SYNCS 0x989680 ;  /* 0x009896800000895d */ /* 0x002fea0003900000 */
[----:B------:R-:W1:Y:S02]  /*10280*/  @!P0 SYNCS.PHASECHK.TRANS64 P0, [R6+URZ], R5 ;  /* 0x00000005060085a7 */ /* 0x000e64000800007f */
[----:B-1----:R-:W-:Y:S05]  /*10290*/  @!P0 BRA `(.L_x_317) ;  /* 0xfffffffc00f08947 */ /* 0x002fea000383ffff */
[----:B------:R-:W-:Y:S05]  /*102a0*/  BRA `(.L_x_331) ;  /* 0xfffffff800c87947 */ /* 0x000fea000383ffff */
.L_x_318:
[----:B-1----:R1:W2:Y:S02]  /*102b0*/  SYNCS.PHASECHK.TRANS64.TRYWAIT P0, [R9+URZ], R4 ;  /* 0x00000004090075a7 */ /* 0x0022a4000800017f */
[----:B--2---:R-:W-:Y:S05]  /*102c0*/  @!P0 NANOSLEEP.SYNCS 0x989680 ;  /* 0x009896800000895d */ /* 0x004fea0003900000 */
[----:B------:R-:W2:Y:S02]  /*102d0*/  @!P0 SYNCS.PHASECHK.TRANS64 P0, [R9+URZ], R4 ;  /* 0x00000004090085a7 */ /* 0x000ea4000800007f */
[----:B--2---:R-:W-:Y:S05]  /*102e0*/  @!P0 BRA `(.L_x_318) ;  /* 0xfffffffc00f08947 */ /* 0x004fea000383ffff */
[----:B------:R-:W-:Y:S05]  /*102f0*/  BRA `(.L_x_332) ;  /* 0xfffffff800d07947 */ /* 0x000fea000383ffff */
.L_x_333:
[----:B------:R-:W-:-:S00]  /*10300*/  BRA `(.L_x_333) ;  /* 0xfffffffc00fc7947 */ /* 0x000fc0000383ffff */
[----:B------:R-:W-:-:S00]  /*10310*/  NOP ;  /* 0x0000000000007918 */ /* 0x000fc00000000000 */
        /* <DEDUP_REMOVED lines=14> */
.L_x_334:


//--------------------- .nv.shared._ZN7cutlass13device_kernelINS_4gemm6kernel13GemmUniversalIN4cute5tupleIJiiiiEEENS1_10collective13CollectiveMmaINS1_37MainloopSm90TmaGmmaWarpSpecializedFP8ILi5ENS5_IJNS4_1CILi1EEESB_SB_EEENS1_32KernelTmaWarpSpecializedPingpongEEENS5_IJNSA_ILi64EEENSA_ILi256EEESF_EEENS_12float_e4m3_tENS5_IJlSB_lEEESI_SJ_NS4_8TiledMMAINS4_8MMA_AtomIJNS4_4SM904GMMA31MMA_64x256x32_F32E4M3E4M3_SS_TNILNSN_7ScaleInE1ELSP_1EEEEEENS4_6LayoutISC_NS5_IJNSA_ILi0EEEST_ST_EEEEENS5_IJNS4_10UnderscoreESW_SW_EEEEENS4_13SM90_TMA_LOADENS4_14ComposedLayoutINS4_7SwizzleILi2ELi4ELi3EEENS4_18smem_ptr_flag_bitsILi8EEENSS_INS5_IJNSA_ILi8EEESF_EEENS5_IJSF_SB_EEEEEEEvNS4_8identityESZ_S19_vS1A_EENS_8epilogue10collective6detail29Sm90TmaWarpSpecializedAdapterINS1D_15DefaultEpilogueISI_SJ_SJ_NS1C_6thread17LinearCombinationISI_Li1EffLNS1H_9ScaleType4KindE0ELNS_15FloatRoundStyleE2ESI_EENS1_15EpilogueDefaultEEEEEvvEEEEvNT_6ParamsE --------------------------
	.section	.nv.shared._ZN7cutlass13device_kernelINS_4gemm6kernel13GemmUniversalIN4cute5tupleIJiiiiEEENS1_10collective13CollectiveMmaINS1_37MainloopSm90TmaGmmaWarpSpecializedFP8ILi5ENS5_IJNS4_1CILi1EEESB_SB_EEENS1_32KernelTmaWarpSpecializedPingpongEEENS5_IJNSA_ILi64EEENSA_ILi256EEESF_EEENS_12float_e4m3_tENS5_IJlSB_lEEESI_SJ_NS4_8TiledMMAINS4_8MMA_AtomIJNS4_4SM904GMMA31MMA_64x256x32_F32E4M3E4M3_SS_TNILNSN_7ScaleInE1ELSP_1EEEEEENS4_6LayoutISC_NS5_IJNSA_ILi0EEEST_ST_EEEEENS5_IJNS4_10UnderscoreESW_SW_EEEEENS4_13SM90_TMA_LOADENS4_14ComposedLayoutINS4_7SwizzleILi2ELi4ELi3EEENS4_18smem_ptr_flag_bitsILi8EEENSS_INS5_IJNSA_ILi8EEESF_EEENS5_IJSF_SB_EEEEEEEvNS4_8identityESZ_S19_vS1A_EENS_8epilogue10collective6detail29Sm90TmaWarpSpecializedAdapterINS1D_15DefaultEpilogueISI_SJ_SJ_NS1C_6thread17LinearCombinationISI_Li1EffLNS1H_9ScaleType4KindE0ELNS_15FloatRoundStyleE2ESI_EENS1_15EpilogueDefaultEEEEEvvEEEEvNT_6ParamsE,"aw",@nobits
	.sectionflags	@""
	.align	16
	.zero		1024


//--------------------- .nv.shared.reserved.0     --------------------------
	.section	.nv.shared.reserved.0,"aw",@nobits
	.weak		__nv_reservedSMEM_offset_0_alias
	.size		__nv_reservedSMEM_offset_0_alias, 0, 0
	.other		__nv_reservedSMEM_offset_0_alias,@"STO_CUDA_RESERVED_SHARED STV_DEFAULT"
__nv_reservedSMEM_offset_0_alias:
	.zero		0


//--------------------- .nv.global                --------------------------
	.section	.nv.global,"aw",@nobits
.nv.global:
	.type		_ZN39_INTERNAL_ac49bb65_4_k_cu_02852e59_32754cute1_E,@object
	.size		_ZN39_INTERNAL_ac49bb65_4_k_cu_02852e59_32754cute1_E,(_ZN39_INTERNAL_ac49bb65_4_k_cu_02852e59_32754cuda3std3__45__cpo6cbeginE - _ZN39_INTERNAL_ac49bb65_4_k_cu_02852e59_32754cute1_E)
_ZN39_INTERNAL_ac49bb65_4_k_cu_02852e59_32754cute1_E:
	.zero		1
	.type		_ZN39_INTERNAL_ac49bb65_4_k_cu_02852e59_32754cuda3std3__45__cpo6cbeginE,@object
	.size		_ZN39_INTERNAL_ac49bb65_4_k_cu_02852e59_32754cuda3std3__45__cpo6cbeginE,(_ZN39_INTERNAL_ac49bb65_4_k_cu_02852e59_32754cuda3std3__48in_placeE - _ZN39_INTERNAL_ac49bb65_4_k_cu_02852e59_32754cuda3std3__45__cpo6cbeginE)
_ZN39_INTERNAL_ac49bb65_4_k_cu_02852e59_32754cuda3std3__45__cpo6cbeginE:
	.zero		1
	.type		_ZN39_INTERNAL_ac49bb65_4_k_cu_02852e59_32754cuda3std3__48in_placeE,@object
	.size		_ZN39_INTERNAL_ac49bb65_4_k_cu_02852e59_32754cuda3std3__48in_placeE,(_ZN39_INTERNAL_ac49bb65_4_k_cu_02852e59_32754cuda3std6ranges3__45__cpo9iter_moveE - _ZN39_INTERNAL_ac49bb65_4_k_cu_02852e59_32754cuda3std3__48in_placeE)
_ZN39_INTERNAL_ac49bb65_4_k_cu_02852e59_32754cuda3std3__48in_placeE:
	.zero		1
	.type		_ZN39_INTERNAL_ac49bb65_4_k_cu_02852e59_32754cuda3std6ranges3__45__cpo9iter_moveE,@object
	.size		_ZN39_INTERNAL_ac49bb65_4_k_cu_02852e59_32754cuda3std6ranges3__45__cpo9iter_moveE,(_ZN39_INTERNAL_ac49bb65_4_k_cu_02852e59_32754cuda3std3__45__cpo5beginE - _ZN39_INTERNAL_ac49bb65_4_k_cu_02852e59_32754cuda3std6ranges3__45__cpo9iter_moveE)
_ZN39_INTERNAL_ac49bb65_4_k_cu_02852e59_32754cuda3std6ranges3__45__cpo9iter_moveE:
	.zero		1
	.type		_ZN39_INTERNAL_ac49bb65_4_k_cu_02852e59_32754cuda3std3__45__cpo5beginE,@object
	.size		_ZN39_INTERNAL_ac49bb65_4_k_cu_02852e59_32754cuda3std3__45__cpo5beginE,(_ZN39_INTERNAL_ac49bb65_4_k_cu_02852e59_32754cuda3std3__441_GLOBAL__N__ac49bb65_4_k_cu_02852e59_32756ignoreE - _ZN39_INTERNAL_ac49bb65_4_k_cu_02852e59_32754cuda3std3__45__cpo5beginE)
_ZN39_INTERNAL_ac49bb65_4_k_cu_02852e59_32754cuda3std3__45__cpo5beginE:
	.zero		1
	.type		_ZN39_INTERNAL_ac49bb65_4_k_cu_02852e59_32754cuda3std3__441_GLOBAL__N__ac49bb65_4_k_cu_02852e59_32756ignoreE,@object
	.size		_ZN39_INTERNAL_ac49bb65_4_k_cu_02852e59_32754cuda3std3__441_GLOBAL__N__ac49bb65_4_k_cu_02852e59_32756ignoreE,(_ZN39_INTERNAL_ac49bb65_4_k_cu_02852e59_32754cute7productE - _ZN39_INTERNAL_ac49bb65_4_k_cu_02852e59_32754cuda3std3__441_GLOBAL__N__ac49bb65_4_k_cu_02852e59_32756ignoreE)
_ZN39_INTERNAL_ac49bb65_4_k_cu_02852e59_32754cuda3std3__441_GLOBAL__N__ac49bb65_4_k_cu_02852e59_32756ignoreE:
	.zero		1
	.type		_ZN39_INTERNAL_ac49bb65_4_k_cu_02852e59_32754cute7productE,@object
	.size		_ZN39_INTERNAL_ac49bb65_4_k_cu_02852e59_32754cute7productE,(_ZN39_INTERNAL_ac49bb65_4_k_cu_02852e59_32754cuda3std3__45__cpo3endE - _ZN39_INTERNAL_ac49bb65_4_k_cu_02852e59_32754cute7productE)
_ZN39_INTERNAL_ac49bb65_4_k_cu_02852e59_32754cute7productE:
	.zero		1
	.type		_ZN39_INTERNAL_ac49bb65_4_k_cu_02852e59_32754cuda3std3__45__cpo3endE,@object
	.size		_ZN39_INTERNAL_ac49bb65_4_k_cu_02852e59_32754cuda3std3__45__cpo3endE,(_ZN39_INTERNAL_ac49bb65_4_k_cu_02852e59_32754cuda3std3__419piecewise_constructE - _ZN39_INTERNAL_ac49bb65_4_k_cu_02852e59_32754cuda3std3__45__cpo3endE)
_ZN39_INTERNAL_ac49bb65_4_k_cu_02852e59_32754cuda3std3__45__cpo3endE:
	.zero		1
	.type		_ZN39_INTERNAL_ac49bb65_4_k_cu_02852e59_32754cuda3std3__419piecewise_constructE,@object
	.size		_ZN39_INTERNAL_ac49bb65_4_k_cu_02852e59_32754cuda3std3__419piecewise_constructE,(_ZN39_INTERNAL_ac49bb65_4_k_cu_02852e59_32754cuda3std3__45__cpo4cendE - _ZN39_INTERNAL_ac49bb65_4_k_cu_02852e59_32754cuda3std3__419piecewise_constructE)
_ZN39_INTERNAL_ac49bb65_4_k_cu_02852e59_32754cuda3std3__419piecewise_constructE:
	.zero		1
	.type		_ZN39_INTERNAL_ac49bb65_4_k_cu_02852e59_32754cuda3std3__45__cpo4cendE,@object
	.size		_ZN39_INTERNAL_ac49bb65_4_k_cu_02852e59_32754cuda3std3__45__cpo4cendE,(_ZN39_INTERNAL_ac49bb65_4_k_cu_02852e59_32754cuda3std6ranges3__45__cpo4swapE - _ZN39_INTERNAL_ac49bb65_4_k_cu_02852e59_32754cuda3std3__45__cpo4cendE)
_ZN39_INTERNAL_ac49bb65_4_k_cu_02852e59_32754cuda3std3__45__cpo4cendE:
	.zero		1
	.type		_ZN39_INTERNAL_ac49bb65_4_k_cu_02852e59_32754cuda3std6ranges3__45__cpo4swapE,@object
	.size		_ZN39_INTERNAL_ac49bb65_4_k_cu_02852e59_32754cuda3std6ranges3__45__cpo4swapE,(.L_7 - _ZN39_INTERNAL_ac49bb65_4_k_cu_02852e59_32754cuda3std6ranges3__45__cpo4swapE)
_ZN39_INTERNAL_ac49bb65_4_k_cu_02852e59_32754cuda3std6ranges3__45__cpo4swapE:
	.zero		1
.L_7:


//--------------------- .nv.constant0._ZN7cutlass13device_kernelINS_4gemm6kernel13GemmUniversalIN4cute5tupleIJiiiiEEENS1_10collective13CollectiveMmaINS1_37MainloopSm90TmaGmmaWarpSpecializedFP8ILi5ENS5_IJNS4_1CILi1EEESB_SB_EEENS1_32KernelTmaWarpSpecializedPingpongEEENS5_IJNSA_ILi64EEENSA_ILi256EEESF_EEENS_12float_e4m3_tENS5_IJlSB_lEEESI_SJ_NS4_8TiledMMAINS4_8MMA_AtomIJNS4_4SM904GMMA31MMA_64x256x32_F32E4M3E4M3_SS_TNILNSN_7ScaleInE1ELSP_1EEEEEENS4_6LayoutISC_NS5_IJNSA_ILi0EEEST_ST_EEEEENS5_IJNS4_10UnderscoreESW_SW_EEEEENS4_13SM90_TMA_LOADENS4_14ComposedLayoutINS4_7SwizzleILi2ELi4ELi3EEENS4_18smem_ptr_flag_bitsILi8EEENSS_INS5_IJNSA_ILi8EEESF_EEENS5_IJSF_SB_EEEEEEEvNS4_8identityESZ_S19_vS1A_EENS_8epilogue10collective6detail29Sm90TmaWarpSpecializedAdapterINS1D_15DefaultEpilogueISI_SJ_SJ_NS1C_6thread17LinearCombinationISI_Li1EffLNS1H_9ScaleType4KindE0ELNS_15FloatRoundStyleE2ESI_EENS1_15EpilogueDefaultEEEEEvvEEEEvNT_6ParamsE --------------------------
	.section	.nv.constant0._ZN7cutlass13device_kernelINS_4gemm6kernel13GemmUniversalIN4cute5tupleIJiiiiEEENS1_10collective13CollectiveMmaINS1_37MainloopSm90TmaGmmaWarpSpecializedFP8ILi5ENS5_IJNS4_1CILi1EEESB_SB_EEENS1_32KernelTmaWarpSpecializedPingpongEEENS5_IJNSA_ILi64EEENSA_ILi256EEESF_EEENS_12float_e4m3_tENS5_IJlSB_lEEESI_SJ_NS4_8TiledMMAINS4_8MMA_AtomIJNS4_4SM904GMMA31MMA_64x256x32_F32E4M3E4M3_SS_TNILNSN_7ScaleInE1ELSP_1EEEEEENS4_6LayoutISC_NS5_IJNSA_ILi0EEEST_ST_EEEEENS5_IJNS4_10UnderscoreESW_SW_EEEEENS4_13SM90_TMA_LOADENS4_14ComposedLayoutINS4_7SwizzleILi2ELi4ELi3EEENS4_18smem_ptr_flag_bitsILi8EEENSS_INS5_IJNSA_ILi8EEESF_EEENS5_IJSF_SB_EEEEEEEvNS4_8identityESZ_S19_vS1A_EENS_8epilogue10collective6detail29Sm90TmaWarpSpecializedAdapterINS1D_15DefaultEpilogueISI_SJ_SJ_NS1C_6thread17LinearCombinationISI_Li1EffLNS1H_9ScaleType4KindE0ELNS_15FloatRoundStyleE2ESI_EENS1_15EpilogueDefaultEEEEEvvEEEEvNT_6ParamsE,"a",@progbits
	.sectionflags	@""
	.align	4
.nv.constant0._ZN7cutlass13device_kernelINS_4gemm6kernel13GemmUniversalIN4cute5tupleIJiiiiEEENS1_10collective13CollectiveMmaINS1_37MainloopSm90TmaGmmaWarpSpecializedFP8ILi5ENS5_IJNS4_1CILi1EEESB_SB_EEENS1_32KernelTmaWarpSpecializedPingpongEEENS5_IJNSA_ILi64EEENSA_ILi256EEESF_EEENS_12float_e4m3_tENS5_IJlSB_lEEESI_SJ_NS4_8TiledMMAINS4_8MMA_AtomIJNS4_4SM904GMMA31MMA_64x256x32_F32E4M3E4M3_SS_TNILNSN_7ScaleInE1ELSP_1EEEEEENS4_6LayoutISC_NS5_IJNSA_ILi0EEEST_ST_EEEEENS5_IJNS4_10UnderscoreESW_SW_EEEEENS4_13SM90_TMA_LOADENS4_14ComposedLayoutINS4_7SwizzleILi2ELi4ELi3EEENS4_18smem_ptr_flag_bitsILi8EEENSS_INS5_IJNSA_ILi8EEESF_EEENS5_IJSF_SB_EEEEEEEvNS4_8identityESZ_S19_vS1A_EENS_8epilogue10collective6detail29Sm90TmaWarpSpecializedAdapterINS1D_15DefaultEpilogueISI_SJ_SJ_NS1C_6thread17LinearCombinationISI_Li1EffLNS1H_9ScaleType4KindE0ELNS_15FloatRoundStyleE2ESI_EENS1_15EpilogueDefaultEEEEEvvEEEEvNT_6ParamsE:
	.zero		1664


//--------------------- SYMBOLS --------------------------

	.type		.nv.reservedSmem.offset0,@object
	.size		.nv.reservedSmem.offset0,0x4
